//
// Generated by NVIDIA NVVM Compiler
//
// Compiler Build ID: CL-36424714
// Cuda compilation tools, release 13.0, V13.0.88
// Based on NVVM 20.0.0
//

.version 9.0
.target sm_100
.address_size 64

	// .globl	_Z13Ramsey_KernelPiS_PbiiS_
.func  (.param .b64 func_retval0) __internal_accurate_pow
(
	.param .b64 __internal_accurate_pow_param_0
)
;

.visible .entry _Z13Ramsey_KernelPiS_PbiiS_(
	.param .u64 .ptr .align 1 _Z13Ramsey_KernelPiS_PbiiS__param_0,
	.param .u64 .ptr .align 1 _Z13Ramsey_KernelPiS_PbiiS__param_1,
	.param .u64 .ptr .align 1 _Z13Ramsey_KernelPiS_PbiiS__param_2,
	.param .u32 _Z13Ramsey_KernelPiS_PbiiS__param_3,
	.param .u32 _Z13Ramsey_KernelPiS_PbiiS__param_4,
	.param .u64 .ptr .align 1 _Z13Ramsey_KernelPiS_PbiiS__param_5
)
{
	.local .align 8 .b8 	__local_depot0[11880];
	.reg .b64 	%SP;
	.reg .b64 	%SPL;
	.reg .pred 	%p<220>;
	.reg .b16 	%rs<3>;
	.reg .b32 	%r<457>;
	.reg .b64 	%rd<235>;
	.reg .b64 	%fd<234>;

	mov.u64 	%SPL, __local_depot0;
	ld.param.s32 	%rd150, [_Z13Ramsey_KernelPiS_PbiiS__param_4];
	add.u64 	%rd1, %SPL, 0;
	add.u64 	%rd2, %SPL, 3960;
	add.u64 	%rd3, %SPL, 7920;
	div.s64 	%rd4, 335544320000, %rd150;
	mov.b32 	%r423, 0;
$L__BB0_1:
	mul.wide.u32 	%rd154, %r423, 4;
	add.s64 	%rd155, %rd2, %rd154;
	add.s64 	%rd156, %rd1, %rd154;
	add.s64 	%rd157, %rd3, %rd154;
	mov.b32 	%r87, 0;
	st.local.v2.u32 	[%rd155], {%r87, %r87};
	st.local.v2.u32 	[%rd156], {%r87, %r87};
	st.local.v2.u32 	[%rd157], {%r87, %r87};
	add.s32 	%r423, %r423, 2;
	setp.ne.s32 	%p7, %r423, 990;
	@%p7 bra 	$L__BB0_1;
	mov.u32 	%r88, %tid.x;
	mov.u32 	%r89, %ntid.x;
	mov.u32 	%r90, %ctaid.x;
	mad.lo.s32 	%r91, %r90, %r89, %r88;
	cvt.s64.s32 	%rd5, %r91;
	mul.lo.s64 	%rd195, %rd4, %rd5;
	mov.f64 	%fd1, 0d4000000000000000;
	{
	.reg .b32 %temp; 
	mov.b64 	{%temp, %r3}, %fd1;
	}
	setp.lt.s32 	%p8, %r3, 0;
	mov.f64 	%fd2, 0d4043800000000000;
	{
	.reg .b32 %temp; 
	mov.b64 	{%temp, %r92}, %fd2;
	}
	and.b32  	%r94, %r92, 2146435072;
	setp.eq.s32 	%p9, %r94, 1077936128;
	{ // callseq 0, 0
	.param .b64 param0;
	st.param.f64 	[param0], 0d4043800000000000;
	.param .b64 retval0;
	call.uni (retval0), 
	__internal_accurate_pow, 
	(
	param0
	);
	ld.param.f64 	%fd3, [retval0];
	} // callseq 0
	neg.f64 	%fd5, %fd3;
	selp.f64 	%fd6, %fd5, %fd3, %p9;
	selp.f64 	%fd7, %fd6, %fd3, %p8;
	cvt.rzi.s64.f64 	%rd7, %fd7;
	setp.lt.s64 	%p10, %rd195, %rd7;
	@%p10 bra 	$L__BB0_4;
	mov.b32 	%r95, 1;
	st.local.u32 	[%rd1+3800], %r95;
	sub.s64 	%rd195, %rd195, %rd7;
	bra.uni 	$L__BB0_5;
$L__BB0_4:
	mov.b32 	%r96, 0;
	st.local.u32 	[%rd1+3800], %r96;
$L__BB0_5:
	setp.lt.s32 	%p11, %r3, 0;
	mov.f64 	%fd8, 0d4043000000000000;
	{
	.reg .b32 %temp; 
	mov.b64 	{%temp, %r97}, %fd8;
	}
	and.b32  	%r99, %r97, 2146435072;
	setp.eq.s32 	%p12, %r99, 1076887552;
	{ // callseq 1, 0
	.param .b64 param0;
	st.param.f64 	[param0], 0d4043000000000000;
	.param .b64 retval0;
	call.uni (retval0), 
	__internal_accurate_pow, 
	(
	param0
	);
	ld.param.f64 	%fd9, [retval0];
	} // callseq 1
	neg.f64 	%fd11, %fd9;
	selp.f64 	%fd12, %fd11, %fd9, %p12;
	selp.f64 	%fd13, %fd12, %fd9, %p11;
	cvt.rzi.s64.f64 	%rd10, %fd13;
	setp.lt.s64 	%p13, %rd195, %rd10;
	@%p13 bra 	$L__BB0_7;
	mov.b32 	%r100, 1;
	st.local.u32 	[%rd1+3804], %r100;
	sub.s64 	%rd195, %rd195, %rd10;
	bra.uni 	$L__BB0_8;
$L__BB0_7:
	mov.b32 	%r101, 0;
	st.local.u32 	[%rd1+3804], %r101;
$L__BB0_8:
	setp.lt.s32 	%p14, %r3, 0;
	mov.f64 	%fd14, 0d4042800000000000;
	{
	.reg .b32 %temp; 
	mov.b64 	{%temp, %r102}, %fd14;
	}
	and.b32  	%r104, %r102, 2146435072;
	setp.eq.s32 	%p15, %r104, 1077936128;
	{ // callseq 2, 0
	.param .b64 param0;
	st.param.f64 	[param0], 0d4042800000000000;
	.param .b64 retval0;
	call.uni (retval0), 
	__internal_accurate_pow, 
	(
	param0
	);
	ld.param.f64 	%fd15, [retval0];
	} // callseq 2
	neg.f64 	%fd17, %fd15;
	selp.f64 	%fd18, %fd17, %fd15, %p15;
	selp.f64 	%fd19, %fd18, %fd15, %p14;
	cvt.rzi.s64.f64 	%rd13, %fd19;
	setp.lt.s64 	%p16, %rd195, %rd13;
	@%p16 bra 	$L__BB0_10;
	mov.b32 	%r105, 1;
	st.local.u32 	[%rd1+3808], %r105;
	sub.s64 	%rd195, %rd195, %rd13;
	bra.uni 	$L__BB0_11;
$L__BB0_10:
	mov.b32 	%r106, 0;
	st.local.u32 	[%rd1+3808], %r106;
$L__BB0_11:
	setp.lt.s32 	%p17, %r3, 0;
	mov.f64 	%fd20, 0d4042000000000000;
	{
	.reg .b32 %temp; 
	mov.b64 	{%temp, %r107}, %fd20;
	}
	and.b32  	%r109, %r107, 2146435072;
	setp.eq.s32 	%p18, %r109, 1075838976;
	{ // callseq 3, 0
	.param .b64 param0;
	st.param.f64 	[param0], 0d4042000000000000;
	.param .b64 retval0;
	call.uni (retval0), 
	__internal_accurate_pow, 
	(
	param0
	);
	ld.param.f64 	%fd21, [retval0];
	} // callseq 3
	neg.f64 	%fd23, %fd21;
	selp.f64 	%fd24, %fd23, %fd21, %p18;
	selp.f64 	%fd25, %fd24, %fd21, %p17;
	cvt.rzi.s64.f64 	%rd16, %fd25;
	setp.lt.s64 	%p19, %rd195, %rd16;
	@%p19 bra 	$L__BB0_13;
	mov.b32 	%r110, 1;
	st.local.u32 	[%rd1+3812], %r110;
	sub.s64 	%rd195, %rd195, %rd16;
	bra.uni 	$L__BB0_14;
$L__BB0_13:
	mov.b32 	%r111, 0;
	st.local.u32 	[%rd1+3812], %r111;
$L__BB0_14:
	setp.lt.s32 	%p20, %r3, 0;
	mov.f64 	%fd26, 0d4041800000000000;
	{
	.reg .b32 %temp; 
	mov.b64 	{%temp, %r112}, %fd26;
	}
	and.b32  	%r114, %r112, 2146435072;
	setp.eq.s32 	%p21, %r114, 1077936128;
	{ // callseq 4, 0
	.param .b64 param0;
	st.param.f64 	[param0], 0d4041800000000000;
	.param .b64 retval0;
	call.uni (retval0), 
	__internal_accurate_pow, 
	(
	param0
	);
	ld.param.f64 	%fd27, [retval0];
	} // callseq 4
	neg.f64 	%fd29, %fd27;
	selp.f64 	%fd30, %fd29, %fd27, %p21;
	selp.f64 	%fd31, %fd30, %fd27, %p20;
	cvt.rzi.s64.f64 	%rd19, %fd31;
	setp.lt.s64 	%p22, %rd195, %rd19;
	@%p22 bra 	$L__BB0_16;
	mov.b32 	%r115, 1;
	st.local.u32 	[%rd1+3816], %r115;
	sub.s64 	%rd195, %rd195, %rd19;
	bra.uni 	$L__BB0_17;
$L__BB0_16:
	mov.b32 	%r116, 0;
	st.local.u32 	[%rd1+3816], %r116;
$L__BB0_17:
	setp.lt.s32 	%p23, %r3, 0;
	mov.f64 	%fd32, 0d4041000000000000;
	{
	.reg .b32 %temp; 
	mov.b64 	{%temp, %r117}, %fd32;
	}
	and.b32  	%r119, %r117, 2146435072;
	setp.eq.s32 	%p24, %r119, 1076887552;
	{ // callseq 5, 0
	.param .b64 param0;
	st.param.f64 	[param0], 0d4041000000000000;
	.param .b64 retval0;
	call.uni (retval0), 
	__internal_accurate_pow, 
	(
	param0
	);
	ld.param.f64 	%fd33, [retval0];
	} // callseq 5
	neg.f64 	%fd35, %fd33;
	selp.f64 	%fd36, %fd35, %fd33, %p24;
	selp.f64 	%fd37, %fd36, %fd33, %p23;
	cvt.rzi.s64.f64 	%rd22, %fd37;
	setp.lt.s64 	%p25, %rd195, %rd22;
	@%p25 bra 	$L__BB0_19;
	mov.b32 	%r120, 1;
	st.local.u32 	[%rd1+3820], %r120;
	sub.s64 	%rd195, %rd195, %rd22;
	bra.uni 	$L__BB0_20;
$L__BB0_19:
	mov.b32 	%r121, 0;
	st.local.u32 	[%rd1+3820], %r121;
$L__BB0_20:
	setp.lt.s32 	%p26, %r3, 0;
	mov.f64 	%fd38, 0d4040800000000000;
	{
	.reg .b32 %temp; 
	mov.b64 	{%temp, %r122}, %fd38;
	}
	and.b32  	%r124, %r122, 2146435072;
	setp.eq.s32 	%p27, %r124, 1077936128;
	{ // callseq 6, 0
	.param .b64 param0;
	st.param.f64 	[param0], 0d4040800000000000;
	.param .b64 retval0;
	call.uni (retval0), 
	__internal_accurate_pow, 
	(
	param0
	);
	ld.param.f64 	%fd39, [retval0];
	} // callseq 6
	neg.f64 	%fd41, %fd39;
	selp.f64 	%fd42, %fd41, %fd39, %p27;
	selp.f64 	%fd43, %fd42, %fd39, %p26;
	cvt.rzi.s64.f64 	%rd25, %fd43;
	setp.lt.s64 	%p28, %rd195, %rd25;
	@%p28 bra 	$L__BB0_22;
	mov.b32 	%r125, 1;
	st.local.u32 	[%rd1+3824], %r125;
	sub.s64 	%rd195, %rd195, %rd25;
	bra.uni 	$L__BB0_23;
$L__BB0_22:
	mov.b32 	%r126, 0;
	st.local.u32 	[%rd1+3824], %r126;
$L__BB0_23:
	setp.lt.s32 	%p29, %r3, 0;
	mov.f64 	%fd44, 0d4040000000000000;
	{
	.reg .b32 %temp; 
	mov.b64 	{%temp, %r127}, %fd44;
	}
	and.b32  	%r129, %r127, 2146435072;
	setp.eq.s32 	%p30, %r129, 1070596096;
	{ // callseq 7, 0
	.param .b64 param0;
	st.param.f64 	[param0], 0d4040000000000000;
	.param .b64 retval0;
	call.uni (retval0), 
	__internal_accurate_pow, 
	(
	param0
	);
	ld.param.f64 	%fd45, [retval0];
	} // callseq 7
	neg.f64 	%fd47, %fd45;
	selp.f64 	%fd48, %fd47, %fd45, %p30;
	selp.f64 	%fd49, %fd48, %fd45, %p29;
	cvt.rzi.s64.f64 	%rd28, %fd49;
	setp.lt.s64 	%p31, %rd195, %rd28;
	@%p31 bra 	$L__BB0_25;
	mov.b32 	%r130, 1;
	st.local.u32 	[%rd1+3828], %r130;
	sub.s64 	%rd195, %rd195, %rd28;
	bra.uni 	$L__BB0_26;
$L__BB0_25:
	mov.b32 	%r131, 0;
	st.local.u32 	[%rd1+3828], %r131;
$L__BB0_26:
	setp.lt.s32 	%p32, %r3, 0;
	mov.f64 	%fd50, 0d403F000000000000;
	{
	.reg .b32 %temp; 
	mov.b64 	{%temp, %r132}, %fd50;
	}
	and.b32  	%r134, %r132, 2146435072;
	setp.eq.s32 	%p33, %r134, 1076887552;
	{ // callseq 8, 0
	.param .b64 param0;
	st.param.f64 	[param0], 0d403F000000000000;
	.param .b64 retval0;
	call.uni (retval0), 
	__internal_accurate_pow, 
	(
	param0
	);
	ld.param.f64 	%fd51, [retval0];
	} // callseq 8
	neg.f64 	%fd53, %fd51;
	selp.f64 	%fd54, %fd53, %fd51, %p33;
	selp.f64 	%fd55, %fd54, %fd51, %p32;
	cvt.rzi.s64.f64 	%rd31, %fd55;
	setp.lt.s64 	%p34, %rd195, %rd31;
	@%p34 bra 	$L__BB0_28;
	mov.b32 	%r135, 1;
	st.local.u32 	[%rd1+3832], %r135;
	sub.s64 	%rd195, %rd195, %rd31;
	bra.uni 	$L__BB0_29;
$L__BB0_28:
	mov.b32 	%r136, 0;
	st.local.u32 	[%rd1+3832], %r136;
$L__BB0_29:
	setp.lt.s32 	%p35, %r3, 0;
	mov.f64 	%fd56, 0d403E000000000000;
	{
	.reg .b32 %temp; 
	mov.b64 	{%temp, %r137}, %fd56;
	}
	and.b32  	%r139, %r137, 2146435072;
	setp.eq.s32 	%p36, %r139, 1075838976;
	{ // callseq 9, 0
	.param .b64 param0;
	st.param.f64 	[param0], 0d403E000000000000;
	.param .b64 retval0;
	call.uni (retval0), 
	__internal_accurate_pow, 
	(
	param0
	);
	ld.param.f64 	%fd57, [retval0];
	} // callseq 9
	neg.f64 	%fd59, %fd57;
	selp.f64 	%fd60, %fd59, %fd57, %p36;
	selp.f64 	%fd61, %fd60, %fd57, %p35;
	cvt.rzi.s64.f64 	%rd34, %fd61;
	setp.lt.s64 	%p37, %rd195, %rd34;
	@%p37 bra 	$L__BB0_31;
	mov.b32 	%r140, 1;
	st.local.u32 	[%rd1+3836], %r140;
	sub.s64 	%rd195, %rd195, %rd34;
	bra.uni 	$L__BB0_32;
$L__BB0_31:
	mov.b32 	%r141, 0;
	st.local.u32 	[%rd1+3836], %r141;
$L__BB0_32:
	setp.lt.s32 	%p38, %r3, 0;
	mov.f64 	%fd62, 0d403D000000000000;
	{
	.reg .b32 %temp; 
	mov.b64 	{%temp, %r142}, %fd62;
	}
	and.b32  	%r144, %r142, 2146435072;
	setp.eq.s32 	%p39, %r144, 1076887552;
	{ // callseq 10, 0
	.param .b64 param0;
	st.param.f64 	[param0], 0d403D000000000000;
	.param .b64 retval0;
	call.uni (retval0), 
	__internal_accurate_pow, 
	(
	param0
	);
	ld.param.f64 	%fd63, [retval0];
	} // callseq 10
	neg.f64 	%fd65, %fd63;
	selp.f64 	%fd66, %fd65, %fd63, %p39;
	selp.f64 	%fd67, %fd66, %fd63, %p38;
	cvt.rzi.s64.f64 	%rd37, %fd67;
	setp.lt.s64 	%p40, %rd195, %rd37;
	@%p40 bra 	$L__BB0_34;
	mov.b32 	%r145, 1;
	st.local.u32 	[%rd1+3840], %r145;
	sub.s64 	%rd195, %rd195, %rd37;
	bra.uni 	$L__BB0_35;
$L__BB0_34:
	mov.b32 	%r146, 0;
	st.local.u32 	[%rd1+3840], %r146;
$L__BB0_35:
	setp.lt.s32 	%p41, %r3, 0;
	mov.f64 	%fd68, 0d403C000000000000;
	{
	.reg .b32 %temp; 
	mov.b64 	{%temp, %r147}, %fd68;
	}
	and.b32  	%r149, %r147, 2146435072;
	setp.eq.s32 	%p42, %r149, 1074790400;
	{ // callseq 11, 0
	.param .b64 param0;
	st.param.f64 	[param0], 0d403C000000000000;
	.param .b64 retval0;
	call.uni (retval0), 
	__internal_accurate_pow, 
	(
	param0
	);
	ld.param.f64 	%fd69, [retval0];
	} // callseq 11
	neg.f64 	%fd71, %fd69;
	selp.f64 	%fd72, %fd71, %fd69, %p42;
	selp.f64 	%fd73, %fd72, %fd69, %p41;
	cvt.rzi.s64.f64 	%rd40, %fd73;
	setp.lt.s64 	%p43, %rd195, %rd40;
	@%p43 bra 	$L__BB0_37;
	mov.b32 	%r150, 1;
	st.local.u32 	[%rd1+3844], %r150;
	sub.s64 	%rd195, %rd195, %rd40;
	bra.uni 	$L__BB0_38;
$L__BB0_37:
	mov.b32 	%r151, 0;
	st.local.u32 	[%rd1+3844], %r151;
$L__BB0_38:
	setp.lt.s32 	%p44, %r3, 0;
	mov.f64 	%fd74, 0d403B000000000000;
	{
	.reg .b32 %temp; 
	mov.b64 	{%temp, %r152}, %fd74;
	}
	and.b32  	%r154, %r152, 2146435072;
	setp.eq.s32 	%p45, %r154, 1076887552;
	{ // callseq 12, 0
	.param .b64 param0;
	st.param.f64 	[param0], 0d403B000000000000;
	.param .b64 retval0;
	call.uni (retval0), 
	__internal_accurate_pow, 
	(
	param0
	);
	ld.param.f64 	%fd75, [retval0];
	} // callseq 12
	neg.f64 	%fd77, %fd75;
	selp.f64 	%fd78, %fd77, %fd75, %p45;
	selp.f64 	%fd79, %fd78, %fd75, %p44;
	cvt.rzi.s64.f64 	%rd43, %fd79;
	setp.lt.s64 	%p46, %rd195, %rd43;
	@%p46 bra 	$L__BB0_40;
	mov.b32 	%r155, 1;
	st.local.u32 	[%rd1+3848], %r155;
	sub.s64 	%rd195, %rd195, %rd43;
	bra.uni 	$L__BB0_41;
$L__BB0_40:
	mov.b32 	%r156, 0;
	st.local.u32 	[%rd1+3848], %r156;
$L__BB0_41:
	setp.lt.s32 	%p47, %r3, 0;
	mov.f64 	%fd80, 0d403A000000000000;
	{
	.reg .b32 %temp; 
	mov.b64 	{%temp, %r157}, %fd80;
	}
	and.b32  	%r159, %r157, 2146435072;
	setp.eq.s32 	%p48, %r159, 1075838976;
	{ // callseq 13, 0
	.param .b64 param0;
	st.param.f64 	[param0], 0d403A000000000000;
	.param .b64 retval0;
	call.uni (retval0), 
	__internal_accurate_pow, 
	(
	param0
	);
	ld.param.f64 	%fd81, [retval0];
	} // callseq 13
	neg.f64 	%fd83, %fd81;
	selp.f64 	%fd84, %fd83, %fd81, %p48;
	selp.f64 	%fd85, %fd84, %fd81, %p47;
	cvt.rzi.s64.f64 	%rd46, %fd85;
	setp.lt.s64 	%p49, %rd195, %rd46;
	@%p49 bra 	$L__BB0_43;
	mov.b32 	%r160, 1;
	st.local.u32 	[%rd1+3852], %r160;
	sub.s64 	%rd195, %rd195, %rd46;
	bra.uni 	$L__BB0_44;
$L__BB0_43:
	mov.b32 	%r161, 0;
	st.local.u32 	[%rd1+3852], %r161;
$L__BB0_44:
	setp.lt.s32 	%p50, %r3, 0;
	mov.f64 	%fd86, 0d4039000000000000;
	{
	.reg .b32 %temp; 
	mov.b64 	{%temp, %r162}, %fd86;
	}
	and.b32  	%r164, %r162, 2146435072;
	setp.eq.s32 	%p51, %r164, 1076887552;
	{ // callseq 14, 0
	.param .b64 param0;
	st.param.f64 	[param0], 0d4039000000000000;
	.param .b64 retval0;
	call.uni (retval0), 
	__internal_accurate_pow, 
	(
	param0
	);
	ld.param.f64 	%fd87, [retval0];
	} // callseq 14
	neg.f64 	%fd89, %fd87;
	selp.f64 	%fd90, %fd89, %fd87, %p51;
	selp.f64 	%fd91, %fd90, %fd87, %p50;
	cvt.rzi.s64.f64 	%rd49, %fd91;
	setp.lt.s64 	%p52, %rd195, %rd49;
	@%p52 bra 	$L__BB0_46;
	mov.b32 	%r165, 1;
	st.local.u32 	[%rd1+3856], %r165;
	sub.s64 	%rd195, %rd195, %rd49;
	bra.uni 	$L__BB0_47;
$L__BB0_46:
	mov.b32 	%r166, 0;
	st.local.u32 	[%rd1+3856], %r166;
$L__BB0_47:
	setp.lt.s32 	%p53, %r3, 0;
	mov.f64 	%fd92, 0d4038000000000000;
	{
	.reg .b32 %temp; 
	mov.b64 	{%temp, %r167}, %fd92;
	}
	and.b32  	%r169, %r167, 2146435072;
	setp.eq.s32 	%p54, %r169, 1073741824;
	{ // callseq 15, 0
	.param .b64 param0;
	st.param.f64 	[param0], 0d4038000000000000;
	.param .b64 retval0;
	call.uni (retval0), 
	__internal_accurate_pow, 
	(
	param0
	);
	ld.param.f64 	%fd93, [retval0];
	} // callseq 15
	neg.f64 	%fd95, %fd93;
	selp.f64 	%fd96, %fd95, %fd93, %p54;
	selp.f64 	%fd97, %fd96, %fd93, %p53;
	cvt.rzi.s64.f64 	%rd52, %fd97;
	setp.lt.s64 	%p55, %rd195, %rd52;
	@%p55 bra 	$L__BB0_49;
	mov.b32 	%r170, 1;
	st.local.u32 	[%rd1+3860], %r170;
	sub.s64 	%rd195, %rd195, %rd52;
	bra.uni 	$L__BB0_50;
$L__BB0_49:
	mov.b32 	%r171, 0;
	st.local.u32 	[%rd1+3860], %r171;
$L__BB0_50:
	setp.lt.s32 	%p56, %r3, 0;
	mov.f64 	%fd98, 0d4037000000000000;
	{
	.reg .b32 %temp; 
	mov.b64 	{%temp, %r172}, %fd98;
	}
	and.b32  	%r174, %r172, 2146435072;
	setp.eq.s32 	%p57, %r174, 1076887552;
	{ // callseq 16, 0
	.param .b64 param0;
	st.param.f64 	[param0], 0d4037000000000000;
	.param .b64 retval0;
	call.uni (retval0), 
	__internal_accurate_pow, 
	(
	param0
	);
	ld.param.f64 	%fd99, [retval0];
	} // callseq 16
	neg.f64 	%fd101, %fd99;
	selp.f64 	%fd102, %fd101, %fd99, %p57;
	selp.f64 	%fd103, %fd102, %fd99, %p56;
	cvt.rzi.s64.f64 	%rd55, %fd103;
	setp.lt.s64 	%p58, %rd195, %rd55;
	@%p58 bra 	$L__BB0_52;
	mov.b32 	%r175, 1;
	st.local.u32 	[%rd1+3864], %r175;
	sub.s64 	%rd195, %rd195, %rd55;
	bra.uni 	$L__BB0_53;
$L__BB0_52:
	mov.b32 	%r176, 0;
	st.local.u32 	[%rd1+3864], %r176;
$L__BB0_53:
	setp.lt.s32 	%p59, %r3, 0;
	mov.f64 	%fd104, 0d4036000000000000;
	{
	.reg .b32 %temp; 
	mov.b64 	{%temp, %r177}, %fd104;
	}
	and.b32  	%r179, %r177, 2146435072;
	setp.eq.s32 	%p60, %r179, 1075838976;
	{ // callseq 17, 0
	.param .b64 param0;
	st.param.f64 	[param0], 0d4036000000000000;
	.param .b64 retval0;
	call.uni (retval0), 
	__internal_accurate_pow, 
	(
	param0
	);
	ld.param.f64 	%fd105, [retval0];
	} // callseq 17
	neg.f64 	%fd107, %fd105;
	selp.f64 	%fd108, %fd107, %fd105, %p60;
	selp.f64 	%fd109, %fd108, %fd105, %p59;
	cvt.rzi.s64.f64 	%rd58, %fd109;
	setp.lt.s64 	%p61, %rd195, %rd58;
	@%p61 bra 	$L__BB0_55;
	mov.b32 	%r180, 1;
	st.local.u32 	[%rd1+3868], %r180;
	sub.s64 	%rd195, %rd195, %rd58;
	bra.uni 	$L__BB0_56;
$L__BB0_55:
	mov.b32 	%r181, 0;
	st.local.u32 	[%rd1+3868], %r181;
$L__BB0_56:
	setp.lt.s32 	%p62, %r3, 0;
	mov.f64 	%fd110, 0d4035000000000000;
	{
	.reg .b32 %temp; 
	mov.b64 	{%temp, %r182}, %fd110;
	}
	and.b32  	%r184, %r182, 2146435072;
	setp.eq.s32 	%p63, %r184, 1076887552;
	{ // callseq 18, 0
	.param .b64 param0;
	st.param.f64 	[param0], 0d4035000000000000;
	.param .b64 retval0;
	call.uni (retval0), 
	__internal_accurate_pow, 
	(
	param0
	);
	ld.param.f64 	%fd111, [retval0];
	} // callseq 18
	neg.f64 	%fd113, %fd111;
	selp.f64 	%fd114, %fd113, %fd111, %p63;
	selp.f64 	%fd115, %fd114, %fd111, %p62;
	cvt.rzi.s64.f64 	%rd61, %fd115;
	setp.lt.s64 	%p64, %rd195, %rd61;
	@%p64 bra 	$L__BB0_58;
	mov.b32 	%r185, 1;
	st.local.u32 	[%rd1+3872], %r185;
	sub.s64 	%rd195, %rd195, %rd61;
	bra.uni 	$L__BB0_59;
$L__BB0_58:
	mov.b32 	%r186, 0;
	st.local.u32 	[%rd1+3872], %r186;
$L__BB0_59:
	setp.lt.s32 	%p65, %r3, 0;
	mov.f64 	%fd116, 0d4034000000000000;
	{
	.reg .b32 %temp; 
	mov.b64 	{%temp, %r187}, %fd116;
	}
	and.b32  	%r189, %r187, 2146435072;
	setp.eq.s32 	%p66, %r189, 1074790400;
	{ // callseq 19, 0
	.param .b64 param0;
	st.param.f64 	[param0], 0d4034000000000000;
	.param .b64 retval0;
	call.uni (retval0), 
	__internal_accurate_pow, 
	(
	param0
	);
	ld.param.f64 	%fd117, [retval0];
	} // callseq 19
	neg.f64 	%fd119, %fd117;
	selp.f64 	%fd120, %fd119, %fd117, %p66;
	selp.f64 	%fd121, %fd120, %fd117, %p65;
	cvt.rzi.s64.f64 	%rd64, %fd121;
	setp.lt.s64 	%p67, %rd195, %rd64;
	@%p67 bra 	$L__BB0_61;
	mov.b32 	%r190, 1;
	st.local.u32 	[%rd1+3876], %r190;
	sub.s64 	%rd195, %rd195, %rd64;
	bra.uni 	$L__BB0_62;
$L__BB0_61:
	mov.b32 	%r191, 0;
	st.local.u32 	[%rd1+3876], %r191;
$L__BB0_62:
	setp.lt.s32 	%p68, %r3, 0;
	mov.f64 	%fd122, 0d4033000000000000;
	{
	.reg .b32 %temp; 
	mov.b64 	{%temp, %r192}, %fd122;
	}
	and.b32  	%r194, %r192, 2146435072;
	setp.eq.s32 	%p69, %r194, 1076887552;
	{ // callseq 20, 0
	.param .b64 param0;
	st.param.f64 	[param0], 0d4033000000000000;
	.param .b64 retval0;
	call.uni (retval0), 
	__internal_accurate_pow, 
	(
	param0
	);
	ld.param.f64 	%fd123, [retval0];
	} // callseq 20
	neg.f64 	%fd125, %fd123;
	selp.f64 	%fd126, %fd125, %fd123, %p69;
	selp.f64 	%fd127, %fd126, %fd123, %p68;
	cvt.rzi.s64.f64 	%rd67, %fd127;
	setp.lt.s64 	%p70, %rd195, %rd67;
	@%p70 bra 	$L__BB0_64;
	mov.b32 	%r195, 1;
	st.local.u32 	[%rd1+3880], %r195;
	sub.s64 	%rd195, %rd195, %rd67;
	bra.uni 	$L__BB0_65;
$L__BB0_64:
	mov.b32 	%r196, 0;
	st.local.u32 	[%rd1+3880], %r196;
$L__BB0_65:
	setp.lt.s32 	%p71, %r3, 0;
	mov.f64 	%fd128, 0d4032000000000000;
	{
	.reg .b32 %temp; 
	mov.b64 	{%temp, %r197}, %fd128;
	}
	and.b32  	%r199, %r197, 2146435072;
	setp.eq.s32 	%p72, %r199, 1075838976;
	{ // callseq 21, 0
	.param .b64 param0;
	st.param.f64 	[param0], 0d4032000000000000;
	.param .b64 retval0;
	call.uni (retval0), 
	__internal_accurate_pow, 
	(
	param0
	);
	ld.param.f64 	%fd129, [retval0];
	} // callseq 21
	neg.f64 	%fd131, %fd129;
	selp.f64 	%fd132, %fd131, %fd129, %p72;
	selp.f64 	%fd133, %fd132, %fd129, %p71;
	cvt.rzi.s64.f64 	%rd70, %fd133;
	setp.lt.s64 	%p73, %rd195, %rd70;
	@%p73 bra 	$L__BB0_67;
	mov.b32 	%r200, 1;
	st.local.u32 	[%rd1+3884], %r200;
	sub.s64 	%rd195, %rd195, %rd70;
	bra.uni 	$L__BB0_68;
$L__BB0_67:
	mov.b32 	%r201, 0;
	st.local.u32 	[%rd1+3884], %r201;
$L__BB0_68:
	setp.lt.s32 	%p74, %r3, 0;
	mov.f64 	%fd134, 0d4031000000000000;
	{
	.reg .b32 %temp; 
	mov.b64 	{%temp, %r202}, %fd134;
	}
	and.b32  	%r204, %r202, 2146435072;
	setp.eq.s32 	%p75, %r204, 1076887552;
	{ // callseq 22, 0
	.param .b64 param0;
	st.param.f64 	[param0], 0d4031000000000000;
	.param .b64 retval0;
	call.uni (retval0), 
	__internal_accurate_pow, 
	(
	param0
	);
	ld.param.f64 	%fd135, [retval0];
	} // callseq 22
	neg.f64 	%fd137, %fd135;
	selp.f64 	%fd138, %fd137, %fd135, %p75;
	selp.f64 	%fd139, %fd138, %fd135, %p74;
	cvt.rzi.s64.f64 	%rd73, %fd139;
	setp.lt.s64 	%p76, %rd195, %rd73;
	@%p76 bra 	$L__BB0_70;
	mov.b32 	%r205, 1;
	st.local.u32 	[%rd1+3888], %r205;
	sub.s64 	%rd195, %rd195, %rd73;
	bra.uni 	$L__BB0_71;
$L__BB0_70:
	mov.b32 	%r206, 0;
	st.local.u32 	[%rd1+3888], %r206;
$L__BB0_71:
	setp.lt.s32 	%p77, %r3, 0;
	mov.f64 	%fd140, 0d4030000000000000;
	{
	.reg .b32 %temp; 
	mov.b64 	{%temp, %r207}, %fd140;
	}
	and.b32  	%r209, %r207, 2146435072;
	setp.eq.s32 	%p78, %r209, 1072693248;
	{ // callseq 23, 0
	.param .b64 param0;
	st.param.f64 	[param0], 0d4030000000000000;
	.param .b64 retval0;
	call.uni (retval0), 
	__internal_accurate_pow, 
	(
	param0
	);
	ld.param.f64 	%fd141, [retval0];
	} // callseq 23
	neg.f64 	%fd143, %fd141;
	selp.f64 	%fd144, %fd143, %fd141, %p78;
	selp.f64 	%fd145, %fd144, %fd141, %p77;
	cvt.rzi.s64.f64 	%rd76, %fd145;
	setp.lt.s64 	%p79, %rd195, %rd76;
	@%p79 bra 	$L__BB0_73;
	mov.b32 	%r210, 1;
	st.local.u32 	[%rd1+3892], %r210;
	sub.s64 	%rd195, %rd195, %rd76;
	bra.uni 	$L__BB0_74;
$L__BB0_73:
	mov.b32 	%r211, 0;
	st.local.u32 	[%rd1+3892], %r211;
$L__BB0_74:
	setp.lt.s32 	%p80, %r3, 0;
	mov.f64 	%fd146, 0d402E000000000000;
	{
	.reg .b32 %temp; 
	mov.b64 	{%temp, %r212}, %fd146;
	}
	and.b32  	%r214, %r212, 2146435072;
	setp.eq.s32 	%p81, %r214, 1075838976;
	{ // callseq 24, 0
	.param .b64 param0;
	st.param.f64 	[param0], 0d402E000000000000;
	.param .b64 retval0;
	call.uni (retval0), 
	__internal_accurate_pow, 
	(
	param0
	);
	ld.param.f64 	%fd147, [retval0];
	} // callseq 24
	neg.f64 	%fd149, %fd147;
	selp.f64 	%fd150, %fd149, %fd147, %p81;
	selp.f64 	%fd151, %fd150, %fd147, %p80;
	cvt.rzi.s64.f64 	%rd79, %fd151;
	setp.lt.s64 	%p82, %rd195, %rd79;
	@%p82 bra 	$L__BB0_76;
	mov.b32 	%r215, 1;
	st.local.u32 	[%rd1+3896], %r215;
	sub.s64 	%rd195, %rd195, %rd79;
	bra.uni 	$L__BB0_77;
$L__BB0_76:
	mov.b32 	%r216, 0;
	st.local.u32 	[%rd1+3896], %r216;
$L__BB0_77:
	setp.lt.s32 	%p83, %r3, 0;
	mov.f64 	%fd152, 0d402C000000000000;
	{
	.reg .b32 %temp; 
	mov.b64 	{%temp, %r217}, %fd152;
	}
	and.b32  	%r219, %r217, 2146435072;
	setp.eq.s32 	%p84, %r219, 1074790400;
	{ // callseq 25, 0
	.param .b64 param0;
	st.param.f64 	[param0], 0d402C000000000000;
	.param .b64 retval0;
	call.uni (retval0), 
	__internal_accurate_pow, 
	(
	param0
	);
	ld.param.f64 	%fd153, [retval0];
	} // callseq 25
	neg.f64 	%fd155, %fd153;
	selp.f64 	%fd156, %fd155, %fd153, %p84;
	selp.f64 	%fd157, %fd156, %fd153, %p83;
	cvt.rzi.s64.f64 	%rd82, %fd157;
	setp.lt.s64 	%p85, %rd195, %rd82;
	@%p85 bra 	$L__BB0_79;
	mov.b32 	%r220, 1;
	st.local.u32 	[%rd1+3900], %r220;
	sub.s64 	%rd195, %rd195, %rd82;
	bra.uni 	$L__BB0_80;
$L__BB0_79:
	mov.b32 	%r221, 0;
	st.local.u32 	[%rd1+3900], %r221;
$L__BB0_80:
	setp.lt.s32 	%p86, %r3, 0;
	mov.f64 	%fd158, 0d402A000000000000;
	{
	.reg .b32 %temp; 
	mov.b64 	{%temp, %r222}, %fd158;
	}
	and.b32  	%r224, %r222, 2146435072;
	setp.eq.s32 	%p87, %r224, 1075838976;
	{ // callseq 26, 0
	.param .b64 param0;
	st.param.f64 	[param0], 0d402A000000000000;
	.param .b64 retval0;
	call.uni (retval0), 
	__internal_accurate_pow, 
	(
	param0
	);
	ld.param.f64 	%fd159, [retval0];
	} // callseq 26
	neg.f64 	%fd161, %fd159;
	selp.f64 	%fd162, %fd161, %fd159, %p87;
	selp.f64 	%fd163, %fd162, %fd159, %p86;
	cvt.rzi.s64.f64 	%rd85, %fd163;
	setp.lt.s64 	%p88, %rd195, %rd85;
	@%p88 bra 	$L__BB0_82;
	mov.b32 	%r225, 1;
	st.local.u32 	[%rd1+3904], %r225;
	sub.s64 	%rd195, %rd195, %rd85;
	bra.uni 	$L__BB0_83;
$L__BB0_82:
	mov.b32 	%r226, 0;
	st.local.u32 	[%rd1+3904], %r226;
$L__BB0_83:
	setp.lt.s32 	%p89, %r3, 0;
	mov.f64 	%fd164, 0d4028000000000000;
	{
	.reg .b32 %temp; 
	mov.b64 	{%temp, %r227}, %fd164;
	}
	and.b32  	%r229, %r227, 2146435072;
	setp.eq.s32 	%p90, %r229, 1073741824;
	{ // callseq 27, 0
	.param .b64 param0;
	st.param.f64 	[param0], 0d4028000000000000;
	.param .b64 retval0;
	call.uni (retval0), 
	__internal_accurate_pow, 
	(
	param0
	);
	ld.param.f64 	%fd165, [retval0];
	} // callseq 27
	neg.f64 	%fd167, %fd165;
	selp.f64 	%fd168, %fd167, %fd165, %p90;
	selp.f64 	%fd169, %fd168, %fd165, %p89;
	cvt.rzi.s64.f64 	%rd88, %fd169;
	setp.lt.s64 	%p91, %rd195, %rd88;
	@%p91 bra 	$L__BB0_85;
	mov.b32 	%r230, 1;
	st.local.u32 	[%rd1+3908], %r230;
	sub.s64 	%rd195, %rd195, %rd88;
	bra.uni 	$L__BB0_86;
$L__BB0_85:
	mov.b32 	%r231, 0;
	st.local.u32 	[%rd1+3908], %r231;
$L__BB0_86:
	setp.lt.s32 	%p92, %r3, 0;
	mov.f64 	%fd170, 0d4026000000000000;
	{
	.reg .b32 %temp; 
	mov.b64 	{%temp, %r232}, %fd170;
	}
	and.b32  	%r234, %r232, 2146435072;
	setp.eq.s32 	%p93, %r234, 1075838976;
	{ // callseq 28, 0
	.param .b64 param0;
	st.param.f64 	[param0], 0d4026000000000000;
	.param .b64 retval0;
	call.uni (retval0), 
	__internal_accurate_pow, 
	(
	param0
	);
	ld.param.f64 	%fd171, [retval0];
	} // callseq 28
	neg.f64 	%fd173, %fd171;
	selp.f64 	%fd174, %fd173, %fd171, %p93;
	selp.f64 	%fd175, %fd174, %fd171, %p92;
	cvt.rzi.s64.f64 	%rd91, %fd175;
	setp.lt.s64 	%p94, %rd195, %rd91;
	@%p94 bra 	$L__BB0_88;
	mov.b32 	%r235, 1;
	st.local.u32 	[%rd1+3912], %r235;
	sub.s64 	%rd195, %rd195, %rd91;
	bra.uni 	$L__BB0_89;
$L__BB0_88:
	mov.b32 	%r236, 0;
	st.local.u32 	[%rd1+3912], %r236;
$L__BB0_89:
	setp.lt.s32 	%p95, %r3, 0;
	mov.f64 	%fd176, 0d4024000000000000;
	{
	.reg .b32 %temp; 
	mov.b64 	{%temp, %r237}, %fd176;
	}
	and.b32  	%r239, %r237, 2146435072;
	setp.eq.s32 	%p96, %r239, 1074790400;
	{ // callseq 29, 0
	.param .b64 param0;
	st.param.f64 	[param0], 0d4024000000000000;
	.param .b64 retval0;
	call.uni (retval0), 
	__internal_accurate_pow, 
	(
	param0
	);
	ld.param.f64 	%fd177, [retval0];
	} // callseq 29
	neg.f64 	%fd179, %fd177;
	selp.f64 	%fd180, %fd179, %fd177, %p96;
	selp.f64 	%fd181, %fd180, %fd177, %p95;
	cvt.rzi.s64.f64 	%rd94, %fd181;
	setp.lt.s64 	%p97, %rd195, %rd94;
	@%p97 bra 	$L__BB0_91;
	mov.b32 	%r240, 1;
	st.local.u32 	[%rd1+3916], %r240;
	sub.s64 	%rd195, %rd195, %rd94;
	bra.uni 	$L__BB0_92;
$L__BB0_91:
	mov.b32 	%r241, 0;
	st.local.u32 	[%rd1+3916], %r241;
$L__BB0_92:
	setp.lt.s32 	%p98, %r3, 0;
	mov.f64 	%fd182, 0d4022000000000000;
	{
	.reg .b32 %temp; 
	mov.b64 	{%temp, %r242}, %fd182;
	}
	and.b32  	%r244, %r242, 2146435072;
	setp.eq.s32 	%p99, %r244, 1075838976;
	{ // callseq 30, 0
	.param .b64 param0;
	st.param.f64 	[param0], 0d4022000000000000;
	.param .b64 retval0;
	call.uni (retval0), 
	__internal_accurate_pow, 
	(
	param0
	);
	ld.param.f64 	%fd183, [retval0];
	} // callseq 30
	neg.f64 	%fd185, %fd183;
	selp.f64 	%fd186, %fd185, %fd183, %p99;
	selp.f64 	%fd187, %fd186, %fd183, %p98;
	cvt.rzi.s64.f64 	%rd97, %fd187;
	setp.lt.s64 	%p100, %rd195, %rd97;
	@%p100 bra 	$L__BB0_94;
	mov.b32 	%r245, 1;
	st.local.u32 	[%rd1+3920], %r245;
	sub.s64 	%rd195, %rd195, %rd97;
	bra.uni 	$L__BB0_95;
$L__BB0_94:
	mov.b32 	%r246, 0;
	st.local.u32 	[%rd1+3920], %r246;
$L__BB0_95:
	setp.lt.s32 	%p101, %r3, 0;
	mov.f64 	%fd188, 0d4020000000000000;
	{
	.reg .b32 %temp; 
	mov.b64 	{%temp, %r247}, %fd188;
	}
	and.b32  	%r249, %r247, 2146435072;
	setp.eq.s32 	%p102, %r249, 1071644672;
	{ // callseq 31, 0
	.param .b64 param0;
	st.param.f64 	[param0], 0d4020000000000000;
	.param .b64 retval0;
	call.uni (retval0), 
	__internal_accurate_pow, 
	(
	param0
	);
	ld.param.f64 	%fd189, [retval0];
	} // callseq 31
	neg.f64 	%fd191, %fd189;
	selp.f64 	%fd192, %fd191, %fd189, %p102;
	selp.f64 	%fd193, %fd192, %fd189, %p101;
	cvt.rzi.s64.f64 	%rd100, %fd193;
	setp.lt.s64 	%p103, %rd195, %rd100;
	@%p103 bra 	$L__BB0_97;
	mov.b32 	%r250, 1;
	st.local.u32 	[%rd1+3924], %r250;
	sub.s64 	%rd195, %rd195, %rd100;
	bra.uni 	$L__BB0_98;
$L__BB0_97:
	mov.b32 	%r251, 0;
	st.local.u32 	[%rd1+3924], %r251;
$L__BB0_98:
	setp.lt.s32 	%p104, %r3, 0;
	mov.f64 	%fd194, 0d401C000000000000;
	{
	.reg .b32 %temp; 
	mov.b64 	{%temp, %r252}, %fd194;
	}
	and.b32  	%r254, %r252, 2146435072;
	setp.eq.s32 	%p105, %r254, 1074790400;
	{ // callseq 32, 0
	.param .b64 param0;
	st.param.f64 	[param0], 0d401C000000000000;
	.param .b64 retval0;
	call.uni (retval0), 
	__internal_accurate_pow, 
	(
	param0
	);
	ld.param.f64 	%fd195, [retval0];
	} // callseq 32
	neg.f64 	%fd197, %fd195;
	selp.f64 	%fd198, %fd197, %fd195, %p105;
	selp.f64 	%fd199, %fd198, %fd195, %p104;
	cvt.rzi.s64.f64 	%rd103, %fd199;
	setp.lt.s64 	%p106, %rd195, %rd103;
	@%p106 bra 	$L__BB0_100;
	mov.b32 	%r255, 1;
	st.local.u32 	[%rd1+3928], %r255;
	sub.s64 	%rd195, %rd195, %rd103;
	bra.uni 	$L__BB0_101;
$L__BB0_100:
	mov.b32 	%r256, 0;
	st.local.u32 	[%rd1+3928], %r256;
$L__BB0_101:
	setp.lt.s32 	%p107, %r3, 0;
	mov.f64 	%fd200, 0d4018000000000000;
	{
	.reg .b32 %temp; 
	mov.b64 	{%temp, %r257}, %fd200;
	}
	and.b32  	%r259, %r257, 2146435072;
	setp.eq.s32 	%p108, %r259, 1073741824;
	{ // callseq 33, 0
	.param .b64 param0;
	st.param.f64 	[param0], 0d4018000000000000;
	.param .b64 retval0;
	call.uni (retval0), 
	__internal_accurate_pow, 
	(
	param0
	);
	ld.param.f64 	%fd201, [retval0];
	} // callseq 33
	neg.f64 	%fd203, %fd201;
	selp.f64 	%fd204, %fd203, %fd201, %p108;
	selp.f64 	%fd205, %fd204, %fd201, %p107;
	cvt.rzi.s64.f64 	%rd106, %fd205;
	setp.lt.s64 	%p109, %rd195, %rd106;
	@%p109 bra 	$L__BB0_103;
	mov.b32 	%r260, 1;
	st.local.u32 	[%rd1+3932], %r260;
	sub.s64 	%rd195, %rd195, %rd106;
	bra.uni 	$L__BB0_104;
$L__BB0_103:
	mov.b32 	%r261, 0;
	st.local.u32 	[%rd1+3932], %r261;
$L__BB0_104:
	setp.lt.s32 	%p110, %r3, 0;
	mov.f64 	%fd206, 0d4014000000000000;
	{
	.reg .b32 %temp; 
	mov.b64 	{%temp, %r262}, %fd206;
	}
	and.b32  	%r264, %r262, 2146435072;
	setp.eq.s32 	%p111, %r264, 1074790400;
	{ // callseq 34, 0
	.param .b64 param0;
	st.param.f64 	[param0], 0d4014000000000000;
	.param .b64 retval0;
	call.uni (retval0), 
	__internal_accurate_pow, 
	(
	param0
	);
	ld.param.f64 	%fd207, [retval0];
	} // callseq 34
	neg.f64 	%fd209, %fd207;
	selp.f64 	%fd210, %fd209, %fd207, %p111;
	selp.f64 	%fd211, %fd210, %fd207, %p110;
	cvt.rzi.s64.f64 	%rd109, %fd211;
	setp.lt.s64 	%p112, %rd195, %rd109;
	@%p112 bra 	$L__BB0_106;
	mov.b32 	%r265, 1;
	st.local.u32 	[%rd1+3936], %r265;
	sub.s64 	%rd195, %rd195, %rd109;
	bra.uni 	$L__BB0_107;
$L__BB0_106:
	mov.b32 	%r266, 0;
	st.local.u32 	[%rd1+3936], %r266;
$L__BB0_107:
	setp.lt.s32 	%p113, %r3, 0;
	mov.f64 	%fd212, 0d4010000000000000;
	{
	.reg .b32 %temp; 
	mov.b64 	{%temp, %r267}, %fd212;
	}
	and.b32  	%r269, %r267, 2146435072;
	setp.eq.s32 	%p114, %r269, 1072693248;
	{ // callseq 35, 0
	.param .b64 param0;
	st.param.f64 	[param0], 0d4010000000000000;
	.param .b64 retval0;
	call.uni (retval0), 
	__internal_accurate_pow, 
	(
	param0
	);
	ld.param.f64 	%fd213, [retval0];
	} // callseq 35
	neg.f64 	%fd215, %fd213;
	selp.f64 	%fd216, %fd215, %fd213, %p114;
	selp.f64 	%fd217, %fd216, %fd213, %p113;
	cvt.rzi.s64.f64 	%rd112, %fd217;
	setp.lt.s64 	%p115, %rd195, %rd112;
	@%p115 bra 	$L__BB0_109;
	mov.b32 	%r270, 1;
	st.local.u32 	[%rd1+3940], %r270;
	sub.s64 	%rd195, %rd195, %rd112;
	bra.uni 	$L__BB0_110;
$L__BB0_109:
	mov.b32 	%r271, 0;
	st.local.u32 	[%rd1+3940], %r271;
$L__BB0_110:
	setp.lt.s32 	%p116, %r3, 0;
	mov.f64 	%fd218, 0d4008000000000000;
	{
	.reg .b32 %temp; 
	mov.b64 	{%temp, %r272}, %fd218;
	}
	and.b32  	%r274, %r272, 2146435072;
	setp.eq.s32 	%p117, %r274, 1073741824;
	{ // callseq 36, 0
	.param .b64 param0;
	st.param.f64 	[param0], 0d4008000000000000;
	.param .b64 retval0;
	call.uni (retval0), 
	__internal_accurate_pow, 
	(
	param0
	);
	ld.param.f64 	%fd219, [retval0];
	} // callseq 36
	neg.f64 	%fd221, %fd219;
	selp.f64 	%fd222, %fd221, %fd219, %p117;
	selp.f64 	%fd223, %fd222, %fd219, %p116;
	cvt.rzi.s64.f64 	%rd115, %fd223;
	setp.lt.s64 	%p118, %rd195, %rd115;
	@%p118 bra 	$L__BB0_112;
	mov.b32 	%r275, 1;
	st.local.u32 	[%rd1+3944], %r275;
	sub.s64 	%rd195, %rd195, %rd115;
	bra.uni 	$L__BB0_113;
$L__BB0_112:
	mov.b32 	%r276, 0;
	st.local.u32 	[%rd1+3944], %r276;
$L__BB0_113:
	{ // callseq 37, 0
	.param .b64 param0;
	st.param.f64 	[param0], 0d4000000000000000;
	.param .b64 retval0;
	call.uni (retval0), 
	__internal_accurate_pow, 
	(
	param0
	);
	ld.param.f64 	%fd224, [retval0];
	} // callseq 37
	and.b32  	%r277, %r3, -1048576;
	setp.eq.s32 	%p119, %r277, -1085276160;
	neg.f64 	%fd226, %fd224;
	selp.f64 	%fd227, %fd226, %fd224, %p119;
	cvt.rzi.s64.f64 	%rd118, %fd227;
	setp.lt.s64 	%p120, %rd195, %rd118;
	@%p120 bra 	$L__BB0_115;
	mov.b32 	%r278, 1;
	st.local.u32 	[%rd1+3948], %r278;
	sub.s64 	%rd195, %rd195, %rd118;
	bra.uni 	$L__BB0_116;
$L__BB0_115:
	mov.b32 	%r279, 0;
	st.local.u32 	[%rd1+3948], %r279;
$L__BB0_116:
	setp.lt.s32 	%p121, %r3, 0;
	mov.f64 	%fd228, 0d3FF0000000000000;
	{
	.reg .b32 %temp; 
	mov.b64 	{%temp, %r280}, %fd228;
	}
	and.b32  	%r282, %r280, 2146435072;
	setp.eq.s32 	%p122, %r282, 1072693248;
	{ // callseq 38, 0
	.param .b64 param0;
	st.param.f64 	[param0], 0d3FF0000000000000;
	.param .b64 retval0;
	call.uni (retval0), 
	__internal_accurate_pow, 
	(
	param0
	);
	ld.param.f64 	%fd229, [retval0];
	} // callseq 38
	neg.f64 	%fd231, %fd229;
	selp.f64 	%fd232, %fd231, %fd229, %p122;
	selp.f64 	%fd233, %fd232, %fd229, %p121;
	cvt.rzi.s64.f64 	%rd121, %fd233;
	setp.lt.s64 	%p123, %rd195, %rd121;
	@%p123 bra 	$L__BB0_118;
	mov.b32 	%r283, 1;
	st.local.u32 	[%rd1+3952], %r283;
	sub.s64 	%rd195, %rd195, %rd121;
	bra.uni 	$L__BB0_119;
$L__BB0_118:
	mov.b32 	%r284, 0;
	st.local.u32 	[%rd1+3952], %r284;
$L__BB0_119:
	setp.lt.s64 	%p124, %rd195, 1;
	@%p124 bra 	$L__BB0_121;
	mov.b32 	%r285, 1;
	st.local.u32 	[%rd1+3956], %r285;
	bra.uni 	$L__BB0_122;
$L__BB0_121:
	mov.b32 	%r286, 0;
	st.local.u32 	[%rd1+3956], %r286;
$L__BB0_122:
	mov.b32 	%r424, 989;
$L__BB0_123:
	mov.u32 	%r4, %r424;
	mul.wide.u32 	%rd158, %r4, 4;
	add.s64 	%rd124, %rd3, %rd158;
	ld.local.u32 	%r289, [%rd124];
	add.s64 	%rd125, %rd1, %rd158;
	ld.local.u32 	%r290, [%rd125];
	add.s32 	%r291, %r290, %r289;
	add.s64 	%rd126, %rd2, %rd158;
	ld.local.u32 	%r292, [%rd126];
	add.s32 	%r288, %r291, %r292;
	st.local.u32 	[%rd124], %r288;
	setp.eq.s32 	%p125, %r288, 2;
	@%p125 bra 	$L__BB0_126;
	setp.eq.s32 	%p126, %r288, 3;
	@%p126 bra 	$L__BB0_127;
	ld.local.u32 	%r425, [%rd124+-4];
	bra.uni 	$L__BB0_128;
$L__BB0_126:
	ld.local.u32 	%r295, [%rd124+-4];
	add.s32 	%r425, %r295, 1;
	mov.b32 	%r296, 0;
	st.local.v2.u32 	[%rd124+-4], {%r425, %r296};
	bra.uni 	$L__BB0_128;
$L__BB0_127:
	ld.local.u32 	%r293, [%rd124+-4];
	add.s32 	%r425, %r293, 1;
	mov.b32 	%r294, 1;
	st.local.v2.u32 	[%rd124+-4], {%r425, %r294};
$L__BB0_128:
	ld.local.u32 	%r298, [%rd125+-4];
	add.s32 	%r299, %r298, %r425;
	ld.local.u32 	%r300, [%rd126+-4];
	add.s32 	%r297, %r299, %r300;
	st.local.u32 	[%rd124+-4], %r297;
	setp.eq.s32 	%p127, %r297, 2;
	@%p127 bra 	$L__BB0_131;
	setp.ne.s32 	%p128, %r297, 3;
	@%p128 bra 	$L__BB0_132;
	mov.b32 	%r301, 1;
	st.local.u32 	[%rd124+-4], %r301;
	ld.local.u32 	%r302, [%rd124+-8];
	add.s32 	%r303, %r302, 1;
	st.local.u32 	[%rd124+-8], %r303;
	bra.uni 	$L__BB0_132;
$L__BB0_131:
	mov.b32 	%r304, 0;
	st.local.u32 	[%rd124+-4], %r304;
	ld.local.u32 	%r305, [%rd124+-8];
	add.s32 	%r306, %r305, 1;
	st.local.u32 	[%rd124+-8], %r306;
$L__BB0_132:
	add.s32 	%r424, %r4, -2;
	setp.ne.s32 	%p129, %r4, 1;
	@%p129 bra 	$L__BB0_123;
	mov.b32 	%r426, 0;
$L__BB0_134:
	add.s32 	%r429, %r426, 2;
	mul.lo.s32 	%r308, %r426, 45;
	mad.lo.s32 	%r309, %r429, %r426, %r429;
	shr.u32 	%r310, %r309, 1;
	sub.s32 	%r12, %r308, %r310;
	mov.u32 	%r427, %r426;
$L__BB0_135:
	add.s32 	%r436, %r427, 4;
	add.s32 	%r16, %r427, 3;
	add.s32 	%r17, %r427, 1;
	add.s32 	%r311, %r12, %r17;
	mul.wide.s32 	%rd159, %r311, 4;
	add.s64 	%rd160, %rd3, %rd159;
	mul.lo.s32 	%r312, %r427, 45;
	add.s32 	%r313, %r427, 2;
	mul.lo.s32 	%r314, %r313, %r16;
	shr.u32 	%r315, %r314, 1;
	sub.s32 	%r316, %r312, %r315;
	add.s32 	%r18, %r316, 45;
	ld.local.u32 	%r19, [%rd160];
	mov.u32 	%r433, %r16;
$L__BB0_136:
	add.s32 	%r317, %r12, %r429;
	mul.wide.s32 	%rd161, %r317, 4;
	add.s64 	%rd127, %rd3, %rd161;
	add.s32 	%r318, %r18, %r429;
	mul.wide.s32 	%rd162, %r318, 4;
	add.s64 	%rd128, %rd3, %rd162;
	mul.lo.s32 	%r319, %r429, 45;
	add.s32 	%r23, %r429, 1;
	add.s32 	%r24, %r429, 2;
	mad.lo.s32 	%r320, %r24, %r429, %r24;
	shr.u32 	%r321, %r320, 1;
	and.b32  	%r322, %r321, 32767;
	sub.s32 	%r25, %r319, %r322;
	mov.u32 	%r432, %r19;
	mov.u32 	%r438, %r432;
$L__BB0_137:
	add.s32 	%r323, %r12, %r433;
	mul.wide.s32 	%rd163, %r323, 4;
	add.s64 	%rd129, %rd3, %rd163;
	add.s32 	%r324, %r18, %r433;
	mul.wide.s32 	%rd164, %r324, 4;
	add.s64 	%rd130, %rd3, %rd164;
	add.s32 	%r325, %r25, %r433;
	mul.wide.s32 	%rd165, %r325, 4;
	add.s64 	%rd131, %rd3, %rd165;
	mul.lo.s32 	%r326, %r433, 45;
	add.s32 	%r29, %r433, 1;
	add.s32 	%r30, %r433, 2;
	mad.lo.s32 	%r327, %r30, %r433, %r30;
	shr.u32 	%r328, %r327, 1;
	and.b32  	%r329, %r328, 32767;
	sub.s32 	%r31, %r326, %r329;
$L__BB0_138:
	mov.u32 	%r33, %r436;
	setp.ne.s32 	%p130, %r432, 0;
	add.s32 	%r330, %r12, %r33;
	mul.wide.s32 	%rd166, %r330, 4;
	add.s64 	%rd132, %rd3, %rd166;
	add.s32 	%r331, %r18, %r33;
	mul.wide.s32 	%rd167, %r331, 4;
	add.s64 	%rd133, %rd3, %rd167;
	add.s32 	%r332, %r25, %r33;
	mul.wide.s32 	%rd168, %r332, 4;
	add.s64 	%rd134, %rd3, %rd168;
	add.s32 	%r333, %r31, %r33;
	mul.wide.s32 	%rd169, %r333, 4;
	add.s64 	%rd135, %rd3, %rd169;
	@%p130 bra 	$L__BB0_148;
	ld.local.u32 	%r334, [%rd127];
	setp.ne.s32 	%p131, %r334, 0;
	@%p131 bra 	$L__BB0_148;
	ld.local.u32 	%r335, [%rd129];
	setp.ne.s32 	%p132, %r335, 0;
	@%p132 bra 	$L__BB0_148;
	ld.local.u32 	%r336, [%rd132];
	setp.ne.s32 	%p133, %r336, 0;
	@%p133 bra 	$L__BB0_148;
	ld.local.u32 	%r337, [%rd128];
	setp.ne.s32 	%p134, %r337, 0;
	@%p134 bra 	$L__BB0_148;
	ld.local.u32 	%r338, [%rd130];
	setp.ne.s32 	%p135, %r338, 0;
	@%p135 bra 	$L__BB0_148;
	ld.local.u32 	%r339, [%rd133];
	setp.ne.s32 	%p136, %r339, 0;
	@%p136 bra 	$L__BB0_148;
	ld.local.u32 	%r340, [%rd131];
	setp.ne.s32 	%p137, %r340, 0;
	@%p137 bra 	$L__BB0_148;
	ld.local.u32 	%r341, [%rd134];
	setp.ne.s32 	%p138, %r341, 0;
	@%p138 bra 	$L__BB0_148;
	setp.ne.s32 	%p141, %r19, 1;
	ld.local.u32 	%r343, [%rd135];
	setp.ne.s32 	%p218, %r343, 0;
	setp.eq.s32 	%p142, %r343, 0;
	or.pred  	%p143, %p142, %p141;
	selp.b32 	%r438, %r438, %r19, %p142;
	mov.b32 	%r437, 0;
	@%p143 bra 	$L__BB0_159;
	bra.uni 	$L__BB0_150;
$L__BB0_148:
	setp.ne.s32 	%p140, %r19, 1;
	mov.pred 	%p218, -1;
	mov.u32 	%r438, %r19;
	@%p140 bra 	$L__BB0_159;
	ld.local.u32 	%r437, [%rd127];
$L__BB0_150:
	setp.ne.s32 	%p145, %r437, 1;
	mov.pred 	%p218, -1;
	mov.b32 	%r438, 1;
	@%p145 bra 	$L__BB0_159;
	ld.local.u32 	%r346, [%rd129];
	setp.ne.s32 	%p147, %r346, 1;
	@%p147 bra 	$L__BB0_159;
	ld.local.u32 	%r348, [%rd132];
	setp.ne.s32 	%p149, %r348, 1;
	@%p149 bra 	$L__BB0_159;
	ld.local.u32 	%r350, [%rd128];
	setp.ne.s32 	%p151, %r350, 1;
	@%p151 bra 	$L__BB0_159;
	ld.local.u32 	%r352, [%rd130];
	setp.ne.s32 	%p153, %r352, 1;
	@%p153 bra 	$L__BB0_159;
	ld.local.u32 	%r354, [%rd133];
	setp.ne.s32 	%p155, %r354, 1;
	@%p155 bra 	$L__BB0_159;
	ld.local.u32 	%r356, [%rd131];
	setp.ne.s32 	%p157, %r356, 1;
	@%p157 bra 	$L__BB0_159;
	ld.local.u32 	%r358, [%rd134];
	setp.ne.s32 	%p159, %r358, 1;
	@%p159 bra 	$L__BB0_159;
	ld.local.u32 	%r360, [%rd135];
	setp.ne.s32 	%p218, %r360, 1;
$L__BB0_159:
	add.s32 	%r436, %r33, 1;
	setp.lt.u32 	%p160, %r33, 44;
	and.pred  	%p161, %p218, %p160;
	@%p161 bra 	$L__BB0_138;
	setp.lt.u32 	%p162, %r433, 43;
	and.pred  	%p163, %p218, %p162;
	mov.u32 	%r432, %r438;
	mov.u32 	%r433, %r29;
	mov.u32 	%r436, %r30;
	@%p163 bra 	$L__BB0_137;
	add.s32 	%r436, %r429, 3;
	setp.lt.u32 	%p164, %r429, 42;
	and.pred  	%p165, %p218, %p164;
	mov.u32 	%r429, %r23;
	mov.u32 	%r433, %r24;
	@%p165 bra 	$L__BB0_136;
	setp.lt.u32 	%p166, %r427, 40;
	and.pred  	%p167, %p218, %p166;
	mov.u32 	%r427, %r17;
	mov.u32 	%r429, %r16;
	@%p167 bra 	$L__BB0_135;
	add.s32 	%r40, %r426, 1;
	setp.lt.u32 	%p168, %r426, 40;
	and.pred  	%p169, %p218, %p168;
	mov.u32 	%r426, %r40;
	@%p169 bra 	$L__BB0_134;
	ld.param.u64 	%rd193, [_Z13Ramsey_KernelPiS_PbiiS__param_5];
	cvta.to.global.u64 	%rd170, %rd193;
	shl.b64 	%rd171, %rd5, 2;
	add.s64 	%rd136, %rd170, %rd171;
	not.pred 	%p170, %p218;
	@%p170 bra 	$L__BB0_166;
	ld.param.u64 	%rd191, [_Z13Ramsey_KernelPiS_PbiiS__param_2];
	cvta.to.global.u64 	%rd172, %rd191;
	mov.b16 	%rs1, 1;
	st.global.u8 	[%rd172], %rs1;
	mov.b32 	%r361, 1;
	st.global.u32 	[%rd136], %r361;
$L__BB0_166:
	setp.lt.s64 	%p171, %rd4, 1;
	@%p171 bra 	$L__BB0_204;
	mov.b64 	%rd234, 0;
$L__BB0_168:
	mov.b32 	%r439, 989;
$L__BB0_169:
	mul.wide.u32 	%rd174, %r439, 4;
	add.s64 	%rd175, %rd3, %rd174;
	ld.local.u32 	%r363, [%rd175];
	setp.ne.s32 	%p172, %r363, 0;
	setp.eq.s32 	%p173, %r363, 0;
	selp.u32 	%r364, 1, 0, %p173;
	st.local.u32 	[%rd175], %r364;
	add.s32 	%r42, %r439, -1;
	setp.ne.s32 	%p174, %r439, 0;
	and.pred  	%p175, %p174, %p172;
	mov.u32 	%r439, %r42;
	@%p175 bra 	$L__BB0_169;
	mov.b32 	%r440, 0;
$L__BB0_171:
	add.s32 	%r445, %r440, 2;
	mul.lo.s32 	%r366, %r440, 45;
	mad.lo.s32 	%r367, %r445, %r440, %r445;
	shr.u32 	%r368, %r367, 1;
	sub.s32 	%r45, %r366, %r368;
	mov.u32 	%r442, %r440;
$L__BB0_172:
	add.s32 	%r48, %r442, 3;
	add.s32 	%r454, %r442, 4;
	add.s32 	%r50, %r442, 1;
	add.s32 	%r369, %r45, %r50;
	mul.wide.s32 	%rd176, %r369, 4;
	add.s64 	%rd177, %rd3, %rd176;
	add.s32 	%r370, %r442, 2;
	mul.lo.s32 	%r371, %r370, %r48;
	shr.u32 	%r372, %r371, 1;
	mul.lo.s32 	%r373, %r442, 45;
	sub.s32 	%r374, %r373, %r372;
	add.s32 	%r51, %r374, 45;
	ld.local.u32 	%r52, [%rd177];
	mov.u32 	%r448, %r48;
$L__BB0_173:
	add.s32 	%r375, %r45, %r445;
	mul.wide.s32 	%rd178, %r375, 4;
	add.s64 	%rd138, %rd3, %rd178;
	add.s32 	%r376, %r51, %r445;
	mul.wide.s32 	%rd179, %r376, 4;
	add.s64 	%rd139, %rd3, %rd179;
	mul.lo.s32 	%r377, %r445, 45;
	add.s32 	%r57, %r445, 1;
	add.s32 	%r58, %r445, 2;
	mad.lo.s32 	%r378, %r58, %r445, %r58;
	shr.u32 	%r379, %r378, 31;
	add.s32 	%r380, %r378, %r379;
	shr.s32 	%r381, %r380, 1;
	sub.s32 	%r59, %r377, %r381;
	mov.u32 	%r446, %r52;
	mov.u32 	%r456, %r446;
$L__BB0_174:
	add.s32 	%r382, %r45, %r448;
	mul.wide.s32 	%rd180, %r382, 4;
	add.s64 	%rd140, %rd3, %rd180;
	add.s32 	%r383, %r51, %r448;
	mul.wide.s32 	%rd181, %r383, 4;
	add.s64 	%rd141, %rd3, %rd181;
	add.s32 	%r384, %r59, %r448;
	mul.wide.s32 	%rd182, %r384, 4;
	add.s64 	%rd142, %rd3, %rd182;
	add.s32 	%r63, %r448, 1;
	add.s32 	%r64, %r448, 2;
	mad.lo.s32 	%r385, %r64, %r448, %r64;
	shr.u32 	%r386, %r385, 31;
	add.s32 	%r387, %r385, %r386;
	shr.s32 	%r388, %r387, 1;
	add.s32 	%r452, %r45, %r454;
	add.s32 	%r451, %r51, %r454;
	add.s32 	%r450, %r59, %r454;
	sub.s32 	%r389, %r454, %r388;
	mad.lo.s32 	%r449, %r448, 45, %r389;
$L__BB0_175:
	mov.u32 	%r74, %r454;
	setp.ne.s32 	%p176, %r446, 0;
	mul.wide.s32 	%rd183, %r452, 4;
	add.s64 	%rd143, %rd3, %rd183;
	mul.wide.s32 	%rd184, %r451, 4;
	add.s64 	%rd144, %rd3, %rd184;
	mul.wide.s32 	%rd185, %r450, 4;
	add.s64 	%rd145, %rd3, %rd185;
	mul.wide.s32 	%rd186, %r449, 4;
	add.s64 	%rd146, %rd3, %rd186;
	@%p176 bra 	$L__BB0_185;
	ld.local.u32 	%r390, [%rd138];
	setp.ne.s32 	%p177, %r390, 0;
	@%p177 bra 	$L__BB0_185;
	ld.local.u32 	%r391, [%rd140];
	setp.ne.s32 	%p178, %r391, 0;
	@%p178 bra 	$L__BB0_185;
	ld.local.u32 	%r392, [%rd143];
	setp.ne.s32 	%p179, %r392, 0;
	@%p179 bra 	$L__BB0_185;
	ld.local.u32 	%r393, [%rd139];
	setp.ne.s32 	%p180, %r393, 0;
	@%p180 bra 	$L__BB0_185;
	ld.local.u32 	%r394, [%rd141];
	setp.ne.s32 	%p181, %r394, 0;
	@%p181 bra 	$L__BB0_185;
	ld.local.u32 	%r395, [%rd144];
	setp.ne.s32 	%p182, %r395, 0;
	@%p182 bra 	$L__BB0_185;
	ld.local.u32 	%r396, [%rd142];
	setp.ne.s32 	%p183, %r396, 0;
	@%p183 bra 	$L__BB0_185;
	ld.local.u32 	%r397, [%rd145];
	setp.ne.s32 	%p184, %r397, 0;
	@%p184 bra 	$L__BB0_185;
	setp.ne.s32 	%p187, %r52, 1;
	ld.local.u32 	%r399, [%rd146];
	setp.ne.s32 	%p219, %r399, 0;
	setp.eq.s32 	%p188, %r399, 0;
	or.pred  	%p189, %p188, %p187;
	selp.b32 	%r456, %r456, %r52, %p188;
	mov.b32 	%r455, 0;
	@%p189 bra 	$L__BB0_196;
	bra.uni 	$L__BB0_187;
$L__BB0_185:
	setp.ne.s32 	%p186, %r52, 1;
	mov.pred 	%p219, -1;
	mov.u32 	%r456, %r52;
	@%p186 bra 	$L__BB0_196;
	ld.local.u32 	%r455, [%rd138];
$L__BB0_187:
	setp.ne.s32 	%p191, %r455, 1;
	mov.pred 	%p219, -1;
	mov.b32 	%r456, 1;
	@%p191 bra 	$L__BB0_196;
	ld.local.u32 	%r402, [%rd140];
	setp.ne.s32 	%p193, %r402, 1;
	@%p193 bra 	$L__BB0_196;
	ld.local.u32 	%r404, [%rd143];
	setp.ne.s32 	%p195, %r404, 1;
	@%p195 bra 	$L__BB0_196;
	ld.local.u32 	%r406, [%rd139];
	setp.ne.s32 	%p197, %r406, 1;
	@%p197 bra 	$L__BB0_196;
	ld.local.u32 	%r408, [%rd141];
	setp.ne.s32 	%p199, %r408, 1;
	@%p199 bra 	$L__BB0_196;
	ld.local.u32 	%r410, [%rd144];
	setp.ne.s32 	%p201, %r410, 1;
	@%p201 bra 	$L__BB0_196;
	ld.local.u32 	%r412, [%rd142];
	setp.ne.s32 	%p203, %r412, 1;
	@%p203 bra 	$L__BB0_196;
	ld.local.u32 	%r414, [%rd145];
	setp.ne.s32 	%p205, %r414, 1;
	@%p205 bra 	$L__BB0_196;
	ld.local.u32 	%r416, [%rd146];
	setp.ne.s32 	%p219, %r416, 1;
$L__BB0_196:
	add.s32 	%r454, %r74, 1;
	setp.lt.u32 	%p206, %r74, 44;
	and.pred  	%p207, %p219, %p206;
	add.s32 	%r452, %r452, 1;
	add.s32 	%r451, %r451, 1;
	add.s32 	%r450, %r450, 1;
	add.s32 	%r449, %r449, 1;
	@%p207 bra 	$L__BB0_175;
	setp.lt.u32 	%p208, %r448, 43;
	and.pred  	%p209, %p219, %p208;
	mov.u32 	%r446, %r456;
	mov.u32 	%r454, %r64;
	mov.u32 	%r448, %r63;
	@%p209 bra 	$L__BB0_174;
	add.s32 	%r454, %r445, 3;
	setp.lt.u32 	%p210, %r445, 42;
	and.pred  	%p211, %p219, %p210;
	mov.u32 	%r448, %r58;
	mov.u32 	%r445, %r57;
	@%p211 bra 	$L__BB0_173;
	setp.lt.u32 	%p212, %r442, 40;
	and.pred  	%p213, %p219, %p212;
	mov.u32 	%r445, %r48;
	mov.u32 	%r442, %r50;
	@%p213 bra 	$L__BB0_172;
	add.s32 	%r85, %r440, 1;
	setp.lt.u32 	%p214, %r440, 40;
	and.pred  	%p215, %p219, %p214;
	mov.u32 	%r440, %r85;
	@%p215 bra 	$L__BB0_171;
	not.pred 	%p216, %p219;
	@%p216 bra 	$L__BB0_203;
	ld.param.u64 	%rd194, [_Z13Ramsey_KernelPiS_PbiiS__param_5];
	ld.param.u64 	%rd192, [_Z13Ramsey_KernelPiS_PbiiS__param_2];
	cvta.to.global.u64 	%rd187, %rd192;
	mov.b16 	%rs2, 1;
	st.global.u8 	[%rd187], %rs2;
	cvt.u32.u64 	%r417, %rd234;
	add.s32 	%r418, %r417, 1;
	cvta.to.global.u64 	%rd188, %rd194;
	mov.u32 	%r419, %ctaid.x;
	mov.u32 	%r420, %ntid.x;
	mov.u32 	%r421, %tid.x;
	mad.lo.s32 	%r422, %r419, %r420, %r421;
	mul.wide.s32 	%rd189, %r422, 4;
	add.s64 	%rd190, %rd188, %rd189;
	st.global.u32 	[%rd190], %r418;
$L__BB0_203:
	add.s64 	%rd234, %rd234, 1;
	setp.ne.s64 	%p217, %rd234, %rd4;
	@%p217 bra 	$L__BB0_168;
$L__BB0_204:
	ret;

}
.func  (.param .b64 func_retval0) __internal_accurate_pow(
	.param .b64 __internal_accurate_pow_param_0
)
{
	.reg .pred 	%p<8>;
	.reg .b32 	%r<46>;
	.reg .b32 	%f<3>;
	.reg .b64 	%fd<109>;

	ld.param.f64 	%fd10, [__internal_accurate_pow_param_0];
	mov.f64 	%fd11, 0d4000000000000000;
	{
	.reg .b32 %temp; 
	mov.b64 	{%temp, %r8}, %fd11;
	}
	{
	.reg .b32 %temp; 
	mov.b64 	{%r9, %temp}, %fd11;
	}
	shr.u32 	%r10, %r8, 20;
	setp.lt.u32 	%p1, %r8, 1048576;
	mov.f64 	%fd12, 0d4360000000000000;
	{
	.reg .b32 %temp; 
	mov.b64 	{%temp, %r11}, %fd12;
	}
	{
	.reg .b32 %temp; 
	mov.b64 	{%r12, %temp}, %fd12;
	}
	shr.u32 	%r13, %r11, 20;
	add.s32 	%r14, %r13, -54;
	selp.b32 	%r15, %r12, %r9, %p1;
	selp.b32 	%r16, %r11, %r8, %p1;
	selp.b32 	%r1, %r14, %r10, %p1;
	add.s32 	%r45, %r1, -1023;
	and.b32  	%r17, %r16, -2146435073;
	or.b32  	%r18, %r17, 1072693248;
	mov.b64 	%fd107, {%r15, %r18};
	setp.lt.u32 	%p2, %r18, 1073127583;
	@%p2 bra 	$L__BB1_2;
	{
	.reg .b32 %temp; 
	mov.b64 	{%r19, %temp}, %fd107;
	}
	{
	.reg .b32 %temp; 
	mov.b64 	{%temp, %r20}, %fd107;
	}
	add.s32 	%r21, %r20, -1048576;
	mov.b64 	%fd107, {%r19, %r21};
	add.s32 	%r45, %r1, -1022;
$L__BB1_2:
	add.f64 	%fd13, %fd107, 0dBFF0000000000000;
	add.f64 	%fd14, %fd107, 0d3FF0000000000000;
	rcp.approx.ftz.f64 	%fd15, %fd14;
	neg.f64 	%fd16, %fd14;
	fma.rn.f64 	%fd17, %fd16, %fd15, 0d3FF0000000000000;
	fma.rn.f64 	%fd18, %fd17, %fd17, %fd17;
	fma.rn.f64 	%fd19, %fd18, %fd15, %fd15;
	mul.f64 	%fd20, %fd13, %fd19;
	fma.rn.f64 	%fd21, %fd13, %fd19, %fd20;
	mul.f64 	%fd22, %fd21, %fd21;
	fma.rn.f64 	%fd23, %fd22, 0d3EB0F5FF7D2CAFE2, 0d3ED0F5D241AD3B5A;
	fma.rn.f64 	%fd24, %fd23, %fd22, 0d3EF3B20A75488A3F;
	fma.rn.f64 	%fd25, %fd24, %fd22, 0d3F1745CDE4FAECD5;
	fma.rn.f64 	%fd26, %fd25, %fd22, 0d3F3C71C7258A578B;
	fma.rn.f64 	%fd27, %fd26, %fd22, 0d3F6249249242B910;
	fma.rn.f64 	%fd28, %fd27, %fd22, 0d3F89999999999DFB;
	sub.f64 	%fd29, %fd13, %fd21;
	add.f64 	%fd30, %fd29, %fd29;
	neg.f64 	%fd31, %fd21;
	fma.rn.f64 	%fd32, %fd31, %fd13, %fd30;
	mul.f64 	%fd33, %fd19, %fd32;
	fma.rn.f64 	%fd34, %fd22, %fd28, 0d3FB5555555555555;
	mov.f64 	%fd35, 0d3FB5555555555555;
	sub.f64 	%fd36, %fd35, %fd34;
	fma.rn.f64 	%fd37, %fd22, %fd28, %fd36;
	add.f64 	%fd38, %fd37, 0dBC46A4CB00B9E7B0;
	add.f64 	%fd39, %fd34, %fd38;
	sub.f64 	%fd40, %fd34, %fd39;
	add.f64 	%fd41, %fd38, %fd40;
	mul.rn.f64 	%fd42, %fd21, %fd21;
	neg.f64 	%fd43, %fd42;
	fma.rn.f64 	%fd44, %fd21, %fd21, %fd43;
	{
	.reg .b32 %temp; 
	mov.b64 	{%r22, %temp}, %fd33;
	}
	{
	.reg .b32 %temp; 
	mov.b64 	{%temp, %r23}, %fd33;
	}
	add.s32 	%r24, %r23, 1048576;
	mov.b64 	%fd45, {%r22, %r24};
	fma.rn.f64 	%fd46, %fd21, %fd45, %fd44;
	mul.rn.f64 	%fd47, %fd42, %fd21;
	neg.f64 	%fd48, %fd47;
	fma.rn.f64 	%fd49, %fd42, %fd21, %fd48;
	fma.rn.f64 	%fd50, %fd42, %fd33, %fd49;
	fma.rn.f64 	%fd51, %fd46, %fd21, %fd50;
	mul.rn.f64 	%fd52, %fd39, %fd47;
	neg.f64 	%fd53, %fd52;
	fma.rn.f64 	%fd54, %fd39, %fd47, %fd53;
	fma.rn.f64 	%fd55, %fd39, %fd51, %fd54;
	fma.rn.f64 	%fd56, %fd41, %fd47, %fd55;
	add.f64 	%fd57, %fd52, %fd56;
	sub.f64 	%fd58, %fd52, %fd57;
	add.f64 	%fd59, %fd56, %fd58;
	add.f64 	%fd60, %fd21, %fd57;
	sub.f64 	%fd61, %fd21, %fd60;
	add.f64 	%fd62, %fd57, %fd61;
	add.f64 	%fd63, %fd59, %fd62;
	add.f64 	%fd64, %fd33, %fd63;
	add.f64 	%fd65, %fd60, %fd64;
	sub.f64 	%fd66, %fd60, %fd65;
	add.f64 	%fd67, %fd64, %fd66;
	xor.b32  	%r25, %r45, -2147483648;
	mov.b32 	%r26, 1127219200;
	mov.b64 	%fd68, {%r25, %r26};
	mov.b32 	%r27, -2147483648;
	mov.b64 	%fd69, {%r27, %r26};
	sub.f64 	%fd70, %fd68, %fd69;
	fma.rn.f64 	%fd71, %fd70, 0d3FE62E42FEFA39EF, %fd65;
	fma.rn.f64 	%fd72, %fd70, 0dBFE62E42FEFA39EF, %fd71;
	sub.f64 	%fd73, %fd72, %fd65;
	sub.f64 	%fd74, %fd67, %fd73;
	fma.rn.f64 	%fd75, %fd70, 0d3C7ABC9E3B39803F, %fd74;
	add.f64 	%fd76, %fd71, %fd75;
	sub.f64 	%fd77, %fd71, %fd76;
	add.f64 	%fd78, %fd75, %fd77;
	{
	.reg .b32 %temp; 
	mov.b64 	{%temp, %r28}, %fd10;
	}
	{
	.reg .b32 %temp; 
	mov.b64 	{%r29, %temp}, %fd10;
	}
	shl.b32 	%r30, %r28, 1;
	setp.gt.u32 	%p3, %r30, -33554433;
	and.b32  	%r31, %r28, -15728641;
	selp.b32 	%r32, %r31, %r28, %p3;
	mov.b64 	%fd79, {%r29, %r32};
	mul.rn.f64 	%fd80, %fd76, %fd79;
	neg.f64 	%fd81, %fd80;
	fma.rn.f64 	%fd82, %fd76, %fd79, %fd81;
	fma.rn.f64 	%fd83, %fd78, %fd79, %fd82;
	add.f64 	%fd4, %fd80, %fd83;
	sub.f64 	%fd84, %fd80, %fd4;
	add.f64 	%fd5, %fd83, %fd84;
	fma.rn.f64 	%fd85, %fd4, 0d3FF71547652B82FE, 0d4338000000000000;
	{
	.reg .b32 %temp; 
	mov.b64 	{%r5, %temp}, %fd85;
	}
	mov.f64 	%fd86, 0dC338000000000000;
	add.rn.f64 	%fd87, %fd85, %fd86;
	fma.rn.f64 	%fd88, %fd87, 0dBFE62E42FEFA39EF, %fd4;
	fma.rn.f64 	%fd89, %fd87, 0dBC7ABC9E3B39803F, %fd88;
	fma.rn.f64 	%fd90, %fd89, 0d3E5ADE1569CE2BDF, 0d3E928AF3FCA213EA;
	fma.rn.f64 	%fd91, %fd90, %fd89, 0d3EC71DEE62401315;
	fma.rn.f64 	%fd92, %fd91, %fd89, 0d3EFA01997C89EB71;
	fma.rn.f64 	%fd93, %fd92, %fd89, 0d3F2A01A014761F65;
	fma.rn.f64 	%fd94, %fd93, %fd89, 0d3F56C16C1852B7AF;
	fma.rn.f64 	%fd95, %fd94, %fd89, 0d3F81111111122322;
	fma.rn.f64 	%fd96, %fd95, %fd89, 0d3FA55555555502A1;
	fma.rn.f64 	%fd97, %fd96, %fd89, 0d3FC5555555555511;
	fma.rn.f64 	%fd98, %fd97, %fd89, 0d3FE000000000000B;
	fma.rn.f64 	%fd99, %fd98, %fd89, 0d3FF0000000000000;
	fma.rn.f64 	%fd100, %fd99, %fd89, 0d3FF0000000000000;
	{
	.reg .b32 %temp; 
	mov.b64 	{%r6, %temp}, %fd100;
	}
	{
	.reg .b32 %temp; 
	mov.b64 	{%temp, %r7}, %fd100;
	}
	shl.b32 	%r33, %r5, 20;
	add.s32 	%r34, %r33, %r7;
	mov.b64 	%fd108, {%r6, %r34};
	{
	.reg .b32 %temp; 
	mov.b64 	{%temp, %r35}, %fd4;
	}
	mov.b32 	%f2, %r35;
	abs.f32 	%f1, %f2;
	setp.lt.f32 	%p4, %f1, 0f4086232B;
	@%p4 bra 	$L__BB1_5;
	setp.lt.f64 	%p5, %fd4, 0d0000000000000000;
	add.f64 	%fd101, %fd4, 0d7FF0000000000000;
	selp.f64 	%fd108, 0d0000000000000000, %fd101, %p5;
	setp.geu.f32 	%p6, %f1, 0f40874800;
	@%p6 bra 	$L__BB1_5;
	shr.u32 	%r36, %r5, 31;
	add.s32 	%r37, %r5, %r36;
	shr.s32 	%r38, %r37, 1;
	shl.b32 	%r39, %r38, 20;
	add.s32 	%r40, %r7, %r39;
	mov.b64 	%fd102, {%r6, %r40};
	sub.s32 	%r41, %r5, %r38;
	shl.b32 	%r42, %r41, 20;
	add.s32 	%r43, %r42, 1072693248;
	mov.b32 	%r44, 0;
	mov.b64 	%fd103, {%r44, %r43};
	mul.f64 	%fd108, %fd103, %fd102;
$L__BB1_5:
	abs.f64 	%fd104, %fd108;
	setp.eq.f64 	%p7, %fd104, 0d7FF0000000000000;
	fma.rn.f64 	%fd105, %fd108, %fd5, %fd108;
	selp.f64 	%fd106, %fd108, %fd105, %p7;
	st.param.f64 	[func_retval0], %fd106;
	ret;

}


// ===== COMPILED SASS (sm_100) =====

	.target	sm_100

	.elftype	@"ET_EXEC"


//--------------------- .note.nv.tkinfo           --------------------------
	.section	.note.nv.tkinfo,"",@"SHT_NOTE"
	.sectionflags	@"SHF_NOTE_NV_TKINFO"
	.tkinfo
        /*0018*/ 	.word	0x00000002
        /*0030*/ 	.string	""
        /*0030*/ 	.string	"ptxas"
        /*0030*/ 	.string	"Cuda compilation tools, release 13.0, V13.0.88"
        /*0030*/ 	.string	"Build cuda_13.0.r13.0/compiler.36424714_0"
        /*0030*/ 	.string	"-arch sm_100 -m 64 "



//--------------------- .note.nv.cuinfo           --------------------------
	.section	.note.nv.cuinfo,"",@"SHT_NOTE"
	.sectionflags	@"SHF_NOTE_NV_CUINFO"
        /*0018*/ 	.short	0x0002
        /*001a*/ 	.short	0x0064
        /*001c*/ 	.short	0x0082
	.zero		2


//--------------------- .nv.info                  --------------------------
	.section	.nv.info,"",@"SHT_CUDA_INFO"
	.align	4


	//----- nvinfo : EIATTR_REGCOUNT
	.align		4
        /*0000*/ 	.byte	0x04, 0x2f
        /*0002*/ 	.short	(.L_1 - .L_0)
	.align		4
.L_0:
        /*0004*/ 	.word	index@(_Z13Ramsey_KernelPiS_PbiiS_)
        /*0008*/ 	.word	0x00000020


	//----- nvinfo : EIATTR_FRAME_SIZE
	.align		4
.L_1:
        /*000c*/ 	.byte	0x04, 0x11
        /*000e*/ 	.short	(.L_3 - .L_2)
	.align		4
.L_2:
        /*0010*/ 	.word	index@($_Z13Ramsey_KernelPiS_PbiiS_$__internal_accurate_pow)
        /*0014*/ 	.word	0x00002e68


	//----- nvinfo : EIATTR_FRAME_SIZE
	.align		4
.L_3:
        /*0018*/ 	.byte	0x04, 0x11
        /*001a*/ 	.short	(.L_5 - .L_4)
	.align		4
.L_4:
        /*001c*/ 	.word	index@($__internal_0_$__cuda_sm20_div_s64)
        /*0020*/ 	.word	0x00002e68


	//----- nvinfo : EIATTR_FRAME_SIZE
	.align		4
.L_5:
        /*0024*/ 	.byte	0x04, 0x11
        /*0026*/ 	.short	(.L_7 - .L_6)
	.align		4
.L_6:
        /*0028*/ 	.word	index@(_Z13Ramsey_KernelPiS_PbiiS_)
        /*002c*/ 	.word	0x00002e68


	//----- nvinfo : EIATTR_MIN_STACK_SIZE
	.align		4
.L_7:
        /*0030*/ 	.byte	0x04, 0x12
        /*0032*/ 	.short	(.L_9 - .L_8)
	.align		4
.L_8:
        /*0034*/ 	.word	index@(_Z13Ramsey_KernelPiS_PbiiS_)
        /*0038*/ 	.word	0x00002e68
.L_9:


//--------------------- .nv.compat                --------------------------
	.section	.nv.compat,"",@"SHT_CUDA_COMPAT_INFO"
	.align	4
        /*0000*/ 	.byte	0x02, 0x09, 0x00, 0x00, 0x02, 0x02, 0x01, 0x00, 0x02, 0x05, 0x05, 0x00, 0x03, 0x07, 0x01, 0x01
        /*0010*/ 	.byte	0x02, 0x03, 0x00, 0x00, 0x02, 0x06, 0x01, 0x00, 0x04, 0x0b, 0x08, 0x00, 0x01, 0x00, 0x00, 0x00
        /*0020*/ 	.byte	0x00, 0x00, 0x00, 0x00


//--------------------- .nv.info._Z13Ramsey_KernelPiS_PbiiS_ --------------------------
	.section	.nv.info._Z13Ramsey_KernelPiS_PbiiS_,"",@"SHT_CUDA_INFO"
	.sectionflags	@""
	.align	4


	//----- nvinfo : EIATTR_CUDA_API_VERSION
	.align		4
        /*0000*/ 	.byte	0x04, 0x37
        /*0002*/ 	.short	(.L_11 - .L_10)
.L_10:
        /*0004*/ 	.word	0x00000082


	//----- nvinfo : EIATTR_KPARAM_INFO
	.align		4
.L_11:
        /*0008*/ 	.byte	0x04, 0x17
        /*000a*/ 	.short	(.L_13 - .L_12)
.L_12:
        /*000c*/ 	.word	0x00000000
        /*0010*/ 	.short	0x0005
        /*0012*/ 	.short	0x0020
        /*0014*/ 	.byte	0x00, 0xf5, 0x21, 0x00


	//----- nvinfo : EIATTR_KPARAM_INFO
	.align		4
.L_13:
        /*0018*/ 	.byte	0x04, 0x17
        /*001a*/ 	.short	(.L_15 - .L_14)
.L_14:
        /*001c*/ 	.word	0x00000000
        /*0020*/ 	.short	0x0004
        /*0022*/ 	.short	0x001c
        /*0024*/ 	.byte	0x00, 0xf0, 0x11, 0x00


	//----- nvinfo : EIATTR_KPARAM_INFO
	.align		4
.L_15:
        /*0028*/ 	.byte	0x04, 0x17
        /*002a*/ 	.short	(.L_17 - .L_16)
.L_16:
        /*002c*/ 	.word	0x00000000
        /*0030*/ 	.short	0x0003
        /*0032*/ 	.short	0x0018
        /*0034*/ 	.byte	0x00, 0xf0, 0x11, 0x00


	//----- nvinfo : EIATTR_KPARAM_INFO
	.align		4
.L_17:
        /*0038*/ 	.byte	0x04, 0x17
        /*003a*/ 	.short	(.L_19 - .L_18)
.L_18:
        /*003c*/ 	.word	0x00000000
        /*0040*/ 	.short	0x0002
        /*0042*/ 	.short	0x0010
        /*0044*/ 	.byte	0x00, 0xf5, 0x21, 0x00


	//----- nvinfo : EIATTR_KPARAM_INFO
	.align		4
.L_19:
        /*0048*/ 	.byte	0x04, 0x17
        /*004a*/ 	.short	(.L_21 - .L_20)
.L_20:
        /*004c*/ 	.word	0x00000000
        /*0050*/ 	.short	0x0001
        /*0052*/ 	.short	0x0008
        /*0054*/ 	.byte	0x00, 0xf5, 0x21, 0x00


	//----- nvinfo : EIATTR_KPARAM_INFO
	.align		4
.L_21:
        /*0058*/ 	.byte	0x04, 0x17
        /*005a*/ 	.short	(.L_23 - .L_22)
.L_22:
        /*005c*/ 	.word	0x00000000
        /*0060*/ 	.short	0x0000
        /*0062*/ 	.short	0x0000
        /*0064*/ 	.byte	0x00, 0xf5, 0x21, 0x00


	//----- nvinfo : EIATTR_SPARSE_MMA_MASK
	.align		4
.L_23:
        /*0068*/ 	.byte	0x03, 0x50
        /*006a*/ 	.short	0x0000


	//----- nvinfo : EIATTR_MAXREG_COUNT
	.align		4
        /*006c*/ 	.byte	0x03, 0x1b
        /*006e*/ 	.short	0x00ff


	//----- nvinfo : EIATTR_MERCURY_ISA_VERSION
	.align		4
        /*0070*/ 	.byte	0x03, 0x5f
        /*0072*/ 	.short	0x0101


	//----- nvinfo : EIATTR_VRC_CTA_INIT_COUNT
	.align		4
        /*0074*/ 	.byte	0x02, 0x4a
	.zero		1
	.zero		1


	//----- nvinfo : EIATTR_EXIT_INSTR_OFFSETS
	.align		4
        /*0078*/ 	.byte	0x04, 0x1c
        /*007a*/ 	.short	(.L_25 - .L_24)


	//   ....[0]....
.L_24:
        /*007c*/ 	.word	0x000037c0


	//   ....[1]....
        /*0080*/ 	.word	0x000043e0


	//----- nvinfo : EIATTR_CRS_STACK_SIZE
	.align		4
.L_25:
        /*0084*/ 	.byte	0x04, 0x1e
        /*0086*/ 	.short	(.L_27 - .L_26)
.L_26:
        /*0088*/ 	.word	0x00000000


	//----- nvinfo : EIATTR_CBANK_PARAM_SIZE
	.align		4
.L_27:
        /*008c*/ 	.byte	0x03, 0x19
        /*008e*/ 	.short	0x0028


	//----- nvinfo : EIATTR_PARAM_CBANK
	.align		4
        /*0090*/ 	.byte	0x04, 0x0a
        /*0092*/ 	.short	(.L_29 - .L_28)
	.align		4
.L_28:
        /*0094*/ 	.word	index@(.nv.constant0._Z13Ramsey_KernelPiS_PbiiS_)
        /*0098*/ 	.short	0x0380
        /*009a*/ 	.short	0x0028


	//----- nvinfo : EIATTR_SW_WAR
	.align		4
.L_29:
        /*009c*/ 	.byte	0x04, 0x36
        /*009e*/ 	.short	(.L_31 - .L_30)
.L_30:
        /*00a0*/ 	.word	0x00000008
.L_31:


//--------------------- .nv.callgraph             --------------------------
	.section	.nv.callgraph,"",@"SHT_CUDA_CALLGRAPH"
	.align	4
	.sectionentsize	8
	.align		4
        /*0000*/ 	.word	0x00000000
	.align		4
        /*0004*/ 	.word	0xffffffff
	.align		4
        /*0008*/ 	.word	0x00000000
	.align		4
        /*000c*/ 	.word	0xfffffffe
	.align		4
        /*0010*/ 	.word	0x00000000
	.align		4
        /*0014*/ 	.word	0xfffffffd
	.align		4
        /*0018*/ 	.word	0x00000000
	.align		4
        /*001c*/ 	.word	0xfffffffc


//--------------------- .text._Z13Ramsey_KernelPiS_PbiiS_ --------------------------
	.section	.text._Z13Ramsey_KernelPiS_PbiiS_,"ax",@progbits
	.align	128
        .global         _Z13Ramsey_KernelPiS_PbiiS_
        .type           _Z13Ramsey_KernelPiS_PbiiS_,@function
        .size           _Z13Ramsey_KernelPiS_PbiiS_,(.L_x_46 - _Z13Ramsey_KernelPiS_PbiiS_)
        .other          _Z13Ramsey_KernelPiS_PbiiS_,@"STO_CUDA_ENTRY STV_DEFAULT"
_Z13Ramsey_KernelPiS_PbiiS_:
.text._Z13Ramsey_KernelPiS_PbiiS_:
[----:B------:R-:W0:Y:S01]  /*0000*/  LDC R1, c[0x0][0x37c] ;  /* 0x0000df00ff017b82 */ /* 0x000e220000000800 */
[----:B------:R-:W1:Y:S01]  /*0010*/  LDCU UR8, c[0x0][0x39c] ;  /* 0x00007380ff0877ac */ /* 0x000e620008000800 */
[----:B0-----:R-:W-:Y:S01]  /*0020*/  VIADD R1, R1, 0xffffd198 ;  /* 0xffffd19801017836 */ /* 0x001fe20000000000 */
[----:B------:R-:W-:Y:S01]  /*0030*/  MOV R4, 0x60 ;  /* 0x0000006000047802 */ /* 0x000fe20000000f00 */
[----:B-1----:R-:W-:-:S12]  /*0040*/  USHF.R.S32.HI UR8, URZ, 0x1f, UR8 ;  /* 0x0000001fff087899 */ /* 0x002fd80008011408 */
[----:B------:R-:W-:Y:S05]  /*0050*/  CALL.REL.NOINC `($__internal_0_$__cuda_sm20_div_s64) ;  /* 0x0000004000e47944 */ /* 0x000fea0003c00000 */
[----:B------:R-:W-:Y:S02]  /*0060*/  IMAD.MOV.U32 R0, RZ, RZ, RZ ;  /* 0x000000ffff007224 */ /* 0x000fe400078e00ff */
[----:B------:R-:W-:-:S07]  /*0070*/  VIADD R24, R1, 0x1ef0 ;  /* 0x00001ef001187836 */ /* 0x000fce0000000000 */
.L_x_0:
[C---:B-1----:R-:W-:Y:S02]  /*0080*/  VIADD R4, R0.reuse, 0x4 ;  /* 0x0000000400047836 */ /* 0x042fe40000000000 */
[C-C-:B------:R-:W-:Y:S02]  /*0090*/  IMAD R3, R0.reuse, 0x4, R1.reuse ;  /* 0x0000000400037824 */ /* 0x140fe400078e0201 */
[----:B------:R-:W-:Y:S01]  /*00a0*/  VIADD R2, R0, 0x2 ;  /* 0x0000000200027836 */ /* 0x000fe20000000000 */
[----:B------:R-:W-:Y:S01]  /*00b0*/  LEA R6, R4, R1, 0x2 ;  /* 0x0000000104067211 */ /* 0x000fe200078e10ff */
[----:B------:R-:W-:Y:S01]  /*00c0*/  VIADD R4, R0, 0x8 ;  /* 0x0000000800047836 */ /* 0x000fe20000000000 */
[----:B------:R-:W-:Y:S01]  /*00d0*/  STL.64 [R3+0xf78], RZ ;  /* 0x000f78ff03007387 */ /* 0x000fe20000100a00 */
[--C-:B------:R-:W-:Y:S02]  /*00e0*/  IMAD R5, R2, 0x4, R1.reuse ;  /* 0x0000000402057824 */ /* 0x100fe400078e0201 */
[----:B------:R-:W-:Y:S01]  /*00f0*/  VIADD R2, R0, 0x6 ;  /* 0x0000000600027836 */ /* 0x000fe20000000000 */
[----:B------:R-:W-:Y:S03]  /*0100*/  STL.64 [R3], RZ ;  /* 0x000000ff03007387 */ /* 0x000fe60000100a00 */
[----:B------:R-:W-:Y:S01]  /*0110*/  IMAD R7, R2, 0x4, R1 ;  /* 0x0000000402077824 */ /* 0x000fe200078e0201 */
[----:B------:R0:W-:Y:S01]  /*0120*/  STL.64 [R3+0x1ef0], RZ ;  /* 0x001ef0ff03007387 */ /* 0x0001e20000100a00 */
[----:B------:R-:W-:-:S03]  /*0130*/  VIADD R2, R0, 0xa ;  /* 0x0000000a00027836 */ /* 0x000fc60000000000 */
[----:B------:R-:W-:Y:S01]  /*0140*/  STL.64 [R5+0xf78], RZ ;  /* 0x000f78ff05007387 */ /* 0x000fe20000100a00 */
[----:B0-----:R-:W-:-:S03]  /*0150*/  IMAD R3, R4, 0x4, R1 ;  /* 0x0000000404037824 */ /* 0x001fc600078e0201 */
[----:B------:R-:W-:Y:S01]  /*0160*/  STL.64 [R5], RZ ;  /* 0x000000ff05007387 */ /* 0x000fe20000100a00 */
[----:B------:R-:W-:-:S03]  /*0170*/  VIADD R4, R0, 0xc ;  /* 0x0000000c00047836 */ /* 0x000fc60000000000 */
[----:B------:R0:W-:Y:S04]  /*0180*/  STL.64 [R5+0x1ef0], RZ ;  /* 0x001ef0ff05007387 */ /* 0x0001e80000100a00 */
[----:B------:R-:W-:Y:S04]  /*0190*/  STL.64 [R6+0xf78], RZ ;  /* 0x000f78ff06007387 */ /* 0x000fe80000100a00 */
[----:B------:R-:W-:Y:S01]  /*01a0*/  STL.64 [R6], RZ ;  /* 0x000000ff06007387 */ /* 0x000fe20000100a00 */
[--C-:B0-----:R-:W-:Y:S02]  /*01b0*/  IMAD R5, R2, 0x4, R1.reuse ;  /* 0x0000000402057824 */ /* 0x101fe400078e0201 */
[----:B------:R-:W-:Y:S01]  /*01c0*/  VIADD R2, R0, 0xe ;  /* 0x0000000e00027836 */ /* 0x000fe20000000000 */
[----:B------:R0:W-:Y:S04]  /*01d0*/  STL.64 [R6+0x1ef0], RZ ;  /* 0x001ef0ff06007387 */ /* 0x0001e80000100a00 */
[----:B------:R-:W-:Y:S01]  /*01e0*/  STL.64 [R7+0xf78], RZ ;  /* 0x000f78ff07007387 */ /* 0x000fe20000100a00 */
[----:B0-----:R-:W-:Y:S01]  /*01f0*/  IMAD R6, R4, 0x4, R1 ;  /* 0x0000000404067824 */ /* 0x001fe200078e0201 */
[----:B------:R-:W-:-:S02]  /*0200*/  IADD3 R4, PT, PT, R0, 0x10, RZ ;  /* 0x0000001000047810 */ /* 0x000fc40007ffe0ff */
[----:B------:R-:W-:Y:S04]  /*0210*/  STL.64 [R7], RZ ;  /* 0x000000ff07007387 */ /* 0x000fe80000100a00 */
[----:B------:R0:W-:Y:S04]  /*0220*/  STL.64 [R7+0x1ef0], RZ ;  /* 0x001ef0ff07007387 */ /* 0x0001e80000100a00 */
[----:B------:R-:W-:Y:S04]  /*0230*/  STL.64 [R3+0xf78], RZ ;  /* 0x000f78ff03007387 */ /* 0x000fe80000100a00 */
[----:B------:R-:W-:Y:S01]  /*0240*/  STL.64 [R3], RZ ;  /* 0x000000ff03007387 */ /* 0x000fe20000100a00 */
[----:B0-----:R-:W-:-:S02]  /*0250*/  IMAD R7, R2, 0x4, R1 ;  /* 0x0000000402077824 */ /* 0x001fc400078e0201 */
[----:B------:R-:W-:Y:S01]  /*0260*/  VIADD R2, R0, 0x12 ;  /* 0x0000001200027836 */ /* 0x000fe20000000000 */
[----:B------:R0:W-:Y:S04]  /*0270*/  STL.64 [R3+0x1ef0], RZ ;  /* 0x001ef0ff03007387 */ /* 0x0001e80000100a00 */
        /* <DEDUP_REMOVED lines=135> */
[----:B------:R-:W-:Y:S01]  /*0af0*/  STL.64 [R3+0xf78], RZ ;  /* 0x000f78ff03007387 */ /* 0x000fe20000100a00 */
[----:B0-----:R-:W-:-:S03]  /*0b00*/  IMAD R7, R2, 0x4, R1 ;  /* 0x0000000402077824 */ /* 0x001fc600078e0201 */
[----:B------:R-:W-:Y:S01]  /*0b10*/  STL.64 [R3], RZ ;  /* 0x000000ff03007387 */ /* 0x000fe20000100a00 */
[----:B------:R-:W-:-:S03]  /*0b20*/  VIADD R2, R0, 0x4a ;  /* 0x0000004a00027836 */ /* 0x000fc60000000000 */
        /* <DEDUP_REMOVED lines=12> */
[--C-:B0-----:R-:W-:Y:S01]  /*0bf0*/  IMAD R6, R4, 0x4, R1.reuse ;  /* 0x0000000404067824 */ /* 0x101fe200078e0201 */
[----:B------:R-:W-:Y:S02]  /*0c00*/  IADD3 R4, PT, PT, R0, 0x50, RZ ;  /* 0x0000005000047810 */ /* 0x000fe40007ffe0ff */
        /* <DEDUP_REMOVED lines=11> */
[----:B------:R0:W-:Y:S02]  /*0cc0*/  STL.64 [R5+0x1ef0], RZ ;  /* 0x001ef0ff05007387 */ /* 0x0001e40000100a00 */
[----:B------:R-:W-:Y:S02]  /*0cd0*/  LEA R4, R4, R1, 0x2 ;  /* 0x0000000104047211 */ /* 0x000fe400078e10ff */
[----:B------:R-:W-:Y:S01]  /*0ce0*/  STL.64 [R6+0xf78], RZ ;  /* 0x000f78ff06007387 */ /* 0x000fe20000100a00 */
[----:B0-----:R-:W-:-:S03]  /*0cf0*/  IMAD R5, R2, 0x4, R1 ;  /* 0x0000000402057824 */ /* 0x001fc600078e0201 */
[----:B------:R-:W-:Y:S01]  /*0d00*/  STL.64 [R6], RZ ;  /* 0x000000ff06007387 */ /* 0x000fe20000100a00 */
[----:B------:R-:W-:-:S03]  /*0d10*/  VIADD R2, R0, 0x56 ;  /* 0x0000005600027836 */ /* 0x000fc60000000000 */
[----:B------:R0:W-:Y:S01]  /*0d20*/  STL.64 [R6+0x1ef0], RZ ;  /* 0x001ef0ff06007387 */ /* 0x0001e20000100a00 */
[----:B------:R-:W-:-:S03]  /*0d30*/  IMAD R2, R2, 0x4, R1 ;  /* 0x0000000402027824 */ /* 0x000fc600078e0201 */
[----:B------:R1:W-:Y:S01]  /*0d40*/  STL.64 [R7+0xf78], RZ ;  /* 0x000f78ff07007387 */ /* 0x0003e20000100a00 */
[----:B0-----:R-:W-:-:S03]  /*0d50*/  VIADD R6, R0, 0x58 ;  /* 0x0000005800067836 */ /* 0x001fc60000000000 */
[----:B------:R1:W-:Y:S01]  /*0d60*/  STL.64 [R7], RZ ;  /* 0x000000ff07007387 */ /* 0x0003e20000100a00 */
[----:B------:R-:W-:Y:S02]  /*0d70*/  VIADD R0, R0, 0x5a ;  /* 0x0000005a00007836 */ /* 0x000fe40000000000 */
[----:B------:R-:W-:Y:S01]  /*0d80*/  IMAD R6, R6, 0x4, R1 ;  /* 0x0000000406067824 */ /* 0x000fe200078e0201 */
[----:B------:R1:W-:Y:S02]  /*0d90*/  STL.64 [R7+0x1ef0], RZ ;  /* 0x001ef0ff07007387 */ /* 0x0003e40000100a00 */
[----:B------:R-:W-:Y:S02]  /*0da0*/  ISETP.NE.AND P0, PT, R0, 0x3de, PT ;  /* 0x000003de0000780c */ /* 0x000fe40003f05270 */
[----:B------:R1:W-:Y:S04]  /*0db0*/  STL.64 [R3+0xf78], RZ ;  /* 0x000f78ff03007387 */ /* 0x0003e80000100a00 */
[----:B------:R1:W-:Y:S04]  /*0dc0*/  STL.64 [R3], RZ ;  /* 0x000000ff03007387 */ /* 0x0003e80000100a00 */
[----:B------:R1:W-:Y:S04]  /*0dd0*/  STL.64 [R3+0x1ef0], RZ ;  /* 0x001ef0ff03007387 */ /* 0x0003e80000100a00 */
        /* <DEDUP_REMOVED lines=11> */
[----:B------:R1:W-:Y:S01]  /*0e90*/  STL.64 [R6+0x1ef0], RZ ;  /* 0x001ef0ff06007387 */ /* 0x0003e20000100a00 */
[----:B------:R-:W-:Y:S05]  /*0ea0*/  @P0 BRA `(.L_x_0) ;  /* 0xfffffff000740947 */ /* 0x000fea000383ffff */
[----:B------:R-:W0:Y:S01]  /*0eb0*/  S2R R25, SR_TID.X ;  /* 0x0000000000197919 */ /* 0x000e220000002100 */
[----:B------:R-:W0:Y:S01]  /*0ec0*/  LDCU UR4, c[0x0][0x360] ;  /* 0x00006c00ff0477ac */ /* 0x000e220008000800 */
[----:B------:R-:W0:Y:S01]  /*0ed0*/  S2R R0, SR_CTAID.X ;  /* 0x0000000000007919 */ /* 0x000e220000002500 */
[----:B------:R-:W-:Y:S01]  /*0ee0*/  UMOV UR8, 0x40438000 ;  /* 0x4043800000087882 */ /* 0x000fe20000000000 */
[----:B0-----:R-:W-:Y:S01]  /*0ef0*/  IMAD R25, R0, UR4, R25 ;  /* 0x0000000400197c24 */ /* 0x001fe2000f8e0219 */
[----:B------:R-:W-:-:S03]  /*0f00*/  UMOV UR4, URZ ;  /* 0x000000ff00047c82 */ /* 0x000fc60008000000 */
[C---:B-1----:R-:W-:Y:S01]  /*0f10*/  IMAD R5, R25.reuse, UR7, RZ ;  /* 0x0000000719057c24 */ /* 0x042fe2000f8e02ff */
[----:B------:R-:W-:Y:S01]  /*0f20*/  SHF.R.S32.HI R0, RZ, 0x1f, R25 ;  /* 0x0000001fff007819 */ /* 0x000fe20000011419 */
[----:B------:R-:W-:-:S04]  /*0f30*/  IMAD.WIDE.U32 R2, R25, UR6, RZ ;  /* 0x0000000619027c25 */ /* 0x000fc8000f8e00ff */
[----:B------:R-:W-:Y:S01]  /*0f40*/  IMAD R5, R0, UR6, R5 ;  /* 0x0000000600057c24 */ /* 0x000fe2000f8e0205 */
[----:B------:R-:W-:-:S03]  /*0f50*/  MOV R0, 0xf80 ;  /* 0x00000f8000007802 */ /* 0x000fc60000000f00 */
[----:B------:R-:W-:-:S07]  /*0f60*/  IMAD.IADD R3, R3, 0x1, R5 ;  /* 0x0000000103037824 */ /* 0x000fce00078e0205 */
[----:B------:R-:W-:Y:S05]  /*0f70*/  CALL.REL.NOINC `($_Z13Ramsey_KernelPiS_PbiiS_$__internal_accurate_pow) ;  /* 0x0000003800707944 */ /* 0x000fea0003c00000 */
[----:B------:R-:W0:Y:S01]  /*0f80*/  F2I.S64.F64.TRUNC R6, R6 ;  /* 0x0000000600067311 */ /* 0x000e22000030d900 */
[----:B------:R-:W-:Y:S01]  /*0f90*/  MOV R0, 0x1030 ;  /* 0x0000103000007802 */ /* 0x000fe20000000f00 */
[----:B------:R-:W-:Y:S01]  /*0fa0*/  UMOV UR8, 0x40430000 ;  /* 0x4043000000087882 */ /* 0x000fe20000000000 */
[----:B0-----:R-:W-:-:S04]  /*0fb0*/  ISETP.GE.U32.AND P0, PT, R2, R6, PT ;  /* 0x000000060200720c */ /* 0x001fc80003f06070 */
[----:B------:R-:W-:-:S13]  /*0fc0*/  ISETP.GE.AND.EX P0, PT, R3, R7, PT, P0 ;  /* 0x000000070300720c */ /* 0x000fda0003f06300 */
[----:B------:R-:W-:Y:S01]  /*0fd0*/  @P0 IMAD.MOV.U32 R4, RZ, RZ, 0x1 ;  /* 0x00000001ff040424 */ /* 0x000fe200078e00ff */
[----:B------:R-:W-:-:S04]  /*0fe0*/  @P0 IADD3 R2, P1, PT, -R6, R2, RZ ;  /* 0x0000000206020210 */ /* 0x000fc80007f3e1ff */
[----:B------:R0:W-:Y:S01]  /*0ff0*/  @P0 STL [R1+0xed8], R4 ;  /* 0x000ed80401000387 */ /* 0x0001e20000100800 */
[----:B------:R-:W-:-:S03]  /*1000*/  @P0 IMAD.X R3, R3, 0x1, ~R7, P1 ;  /* 0x0000000103030824 */ /* 0x000fc600008e0e07 */
[----:B------:R0:W-:Y:S05]  /*1010*/  @!P0 STL [R1+0xed8], RZ ;  /* 0x000ed8ff01008387 */ /* 0x0001ea0000100800 */
[----:B0-----:R-:W-:Y:S05]  /*1020*/  CALL.REL.NOINC `($_Z13Ramsey_KernelPiS_PbiiS_$__internal_accurate_pow) ;  /* 0x0000003800447944 */ /* 0x001fea0003c00000 */
        /* <DEDUP_REMOVED lines=8> */
[----:B------:R-:W-:-:S03]  /*10b0*/  @P0 IADD3.X R3, PT, PT, ~R7, R3, RZ, P1, !PT ;  /* 0x0000000307030210 */ /* 0x000fc60000ffe5ff */
        /* <DEDUP_REMOVED lines=399> */
[----:B------:R-:W-:Y:S01]  /*29b0*/  IMAD.MOV.U32 R0, RZ, RZ, 0x3dd ;  /* 0x000003ddff007424 */ /* 0x000fe200078e00ff */
[----:B0-----:R-:W-:-:S04]  /*29c0*/  ISETP.GE.U32.AND P0, PT, R2, R6, PT ;  /* 0x000000060200720c */ /* 0x001fc80003f06070 */
[----:B------:R-:W-:-:S13]  /*29d0*/  ISETP.GE.AND.EX P0, PT, R3, R7, PT, P0 ;  /* 0x000000070300720c */ /* 0x000fda0003f06300 */
[----:B------:R-:W-:-:S05]  /*29e0*/  @P0 IADD3 R2, P1, PT, -R6, R2, RZ ;  /* 0x0000000206020210 */ /* 0x000fca0007f3e1ff */
[----:B------:R-:W-:Y:S01]  /*29f0*/  @P0 IMAD.X R3, R3, 0x1, ~R7, P1 ;  /* 0x0000000103030824 */ /* 0x000fe200008e0e07 */
[----:B------:R-:W-:Y:S01]  /*2a00*/  ISETP.GE.U32.AND P1, PT, R2, 0x1, PT ;  /* 0x000000010200780c */ /* 0x000fe20003f26070 */
[----:B------:R-:W-:-:S03]  /*2a10*/  @P0 IMAD.MOV.U32 R2, RZ, RZ, 0x1 ;  /* 0x00000001ff020424 */ /* 0x000fc600078e00ff */
[----:B------:R-:W-:Y:S02]  /*2a20*/  ISETP.GE.AND.EX P1, PT, R3, RZ, PT, P1 ;  /* 0x000000ff0300720c */ /* 0x000fe40003f26310 */
[----:B------:R0:W-:Y:S04]  /*2a30*/  @P0 STL [R1+0xf70], R2 ;  /* 0x000f700201000387 */ /* 0x0001e80000100800 */
[----:B------:R0:W-:Y:S07]  /*2a40*/  @!P0 STL [R1+0xf70], RZ ;  /* 0x000f70ff01008387 */ /* 0x0001ee0000100800 */
[----:B------:R-:W-:-:S05]  /*2a50*/  @P1 IMAD.MOV.U32 R4, RZ, RZ, 0x1 ;  /* 0x00000001ff041424 */ /* 0x000fca00078e00ff */
[----:B------:R0:W-:Y:S04]  /*2a60*/  @P1 STL [R1+0xf74], R4 ;  /* 0x000f740401001387 */ /* 0x0001e80000100800 */
[----:B------:R0:W-:Y:S02]  /*2a70*/  @!P1 STL [R1+0xf74], RZ ;  /* 0x000f74ff01009387 */ /* 0x0001e40000100800 */
.L_x_7:
[----:B01----:R-:W-:-:S05]  /*2a80*/  IMAD R5, R0, 0x4, R1 ;  /* 0x0000000400057824 */ /* 0x003fca00078e0201 */
[----:B0-----:R-:W2:Y:S04]  /*2a90*/  LDL R2, [R5+0x1ef0] ;  /* 0x001ef00005027983 */ /* 0x001ea80000100800 */
[----:B------:R-:W2:Y:S04]  /*2aa0*/  LDL R3, [R5] ;  /* 0x0000000005037983 */ /* 0x000ea80000100800 */
[----:B------:R-:W2:Y:S01]  /*2ab0*/  LDL R4, [R5+0xf78] ;  /* 0x000f780005047983 */ /* 0x000ea20000100800 */
[----:B------:R-:W-:Y:S01]  /*2ac0*/  VIADD R0, R0, 0xfffffffe ;  /* 0xfffffffe00007836 */ /* 0x000fe20000000000 */
[----:B------:R-:W-:Y:S04]  /*2ad0*/  BSSY.RECONVERGENT B0, `(.L_x_1) ;  /* 0x0000010000007945 */ /* 0x000fe80003800200 */
[----:B------:R-:W-:-:S02]  /*2ae0*/  ISETP.NE.AND P0, PT, R0, -0x1, PT ;  /* 0xffffffff0000780c */ /* 0x000fc40003f05270 */
[----:B--2---:R-:W-:-:S04]  /*2af0*/  IADD3 R4, PT, PT, R4, R3, R2 ;  /* 0x0000000304047210 */ /* 0x004fc80007ffe002 */
[----:B------:R-:W-:Y:S01]  /*2b00*/  ISETP.NE.AND P1, PT, R4, 0x2, PT ;  /* 0x000000020400780c */ /* 0x000fe20003f25270 */
[----:B------:R0:W-:-:S12]  /*2b10*/  STL [R5+0x1ef0], R4 ;  /* 0x001ef00405007387 */ /* 0x0001d80000100800 */
[----:B0-----:R-:W-:Y:S05]  /*2b20*/  @!P1 BRA `(.L_x_2) ;  /* 0x0000000000189947 */ /* 0x001fea0003800000 */
[----:B------:R-:W2:Y:S01]  /*2b30*/  LDL R2, [R5+0x1eec] ;  /* 0x001eec0005027983 */ /* 0x000ea20000100800 */
[----:B------:R-:W-:-:S13]  /*2b40*/  ISETP.NE.AND P1, PT, R4, 0x3, PT ;  /* 0x000000030400780c */ /* 0x000fda0003f25270 */
[----:B------:R-:W-:Y:S01]  /*2b50*/  @!P1 IMAD.MOV.U32 R3, RZ, RZ, 0x1 ;  /* 0x00000001ff039424 */ /* 0x000fe200078e00ff */
[----:B--2---:R-:W-:-:S05]  /*2b60*/  @!P1 IADD3 R2, PT, PT, R2, 0x1, RZ ;  /* 0x0000000102029810 */ /* 0x004fca0007ffe0ff */
[----:B------:R0:W-:Y:S01]  /*2b70*/  @!P1 STL.64 [R5+0x1eec], R2 ;  /* 0x001eec0205009387 */ /* 0x0001e20000100a00 */
[----:B------:R-:W-:Y:S05]  /*2b80*/  BRA `(.L_x_3) ;  /* 0x0000000000107947 */ /* 0x000fea0003800000 */
.L_x_2:
[----:B------:R-:W2:Y:S01]  /*2b90*/  LDL R2, [R5+0x1eec] ;  /* 0x001eec0005027983 */ /* 0x000ea20000100800 */
[----:B------:R-:W-:Y:S02]  /*2ba0*/  IMAD.MOV.U32 R3, RZ, RZ, RZ ;  /* 0x000000ffff037224 */ /* 0x000fe400078e00ff */
[----:B--2---:R-:W-:-:S05]  /*2bb0*/  VIADD R2, R2, 0x1 ;  /* 0x0000000102027836 */ /* 0x004fca0000000000 */
[----:B------:R1:W-:Y:S02]  /*2bc0*/  STL.64 [R5+0x1eec], R2 ;  /* 0x001eec0205007387 */ /* 0x0003e40000100a00 */
.L_x_3:
[----:B------:R-:W-:Y:S05]  /*2bd0*/  BSYNC.RECONVERGENT B0 ;  /* 0x0000000000007941 */ /* 0x000fea0003800200 */
.L_x_1:
[----:B01----:R-:W2:Y:S04]  /*2be0*/  LDL R3, [R5+-0x4] ;  /* 0xfffffc0005037983 */ /* 0x003ea80000100800 */
[----:B------:R-:W2:Y:S01]  /*2bf0*/  LDL R4, [R5+0xf74] ;  /* 0x000f740005047983 */ /* 0x000ea20000100800 */
[----:B------:R-:W-:Y:S01]  /*2c00*/  BSSY.RECONVERGENT B0, `(.L_x_4) ;  /* 0x0000011000007945 */ /* 0x000fe20003800200 */
[----:B--2---:R-:W-:-:S04]  /*2c10*/  IADD3 R4, PT, PT, R4, R3, R2 ;  /* 0x0000000304047210 */ /* 0x004fc80007ffe002 */
[----:B------:R-:W-:Y:S01]  /*2c20*/  ISETP.NE.AND P1, PT, R4, 0x2, PT ;  /* 0x000000020400780c */ /* 0x000fe20003f25270 */
[----:B------:R0:W-:-:S12]  /*2c30*/  STL [R5+0x1eec], R4 ;  /* 0x001eec0405007387 */ /* 0x0001d80000100800 */
[----:B0-----:R-:W-:Y:S05]  /*2c40*/  @!P1 BRA `(.L_x_5) ;  /* 0x0000000000209947 */ /* 0x001fea0003800000 */
[----:B------:R-:W-:-:S13]  /*2c50*/  ISETP.NE.AND P1, PT, R4, 0x3, PT ;  /* 0x000000030400780c */ /* 0x000fda0003f25270 */
[----:B------:R-:W-:Y:S05]  /*2c60*/  @P1 BRA `(.L_x_6) ;  /* 0x0000000000281947 */ /* 0x000fea0003800000 */
[----:B------:R-:W2:Y:S01]  /*2c70*/  LDL R2, [R5+0x1ee8] ;  /* 0x001ee80005027983 */ /* 0x000ea20000100800 */
[----:B------:R-:W-:-:S05]  /*2c80*/  IMAD.MOV.U32 R4, RZ, RZ, 0x1 ;  /* 0x00000001ff047424 */ /* 0x000fca00078e00ff */
[----:B------:R1:W-:Y:S01]  /*2c90*/  STL [R5+0x1eec], R4 ;  /* 0x001eec0405007387 */ /* 0x0003e20000100800 */
[----:B--2---:R-:W-:-:S05]  /*2ca0*/  VIADD R2, R2, 0x1 ;  /* 0x0000000102027836 */ /* 0x004fca0000000000 */
[----:B------:R1:W-:Y:S01]  /*2cb0*/  STL [R5+0x1ee8], R2 ;  /* 0x001ee80205007387 */ /* 0x0003e20000100800 */
[----:B------:R-:W-:Y:S05]  /*2cc0*/  BRA `(.L_x_6) ;  /* 0x0000000000107947 */ /* 0x000fea0003800000 */
.L_x_5:
[----:B------:R-:W2:Y:S04]  /*2cd0*/  LDL R2, [R5+0x1ee8] ;  /* 0x001ee80005027983 */ /* 0x000ea80000100800 */
[----:B------:R0:W-:Y:S01]  /*2ce0*/  STL [R5+0x1eec], RZ ;  /* 0x001eecff05007387 */ /* 0x0001e20000100800 */
[----:B--2---:R-:W-:-:S05]  /*2cf0*/  VIADD R2, R2, 0x1 ;  /* 0x0000000102027836 */ /* 0x004fca0000000000 */
[----:B------:R0:W-:Y:S02]  /*2d00*/  STL [R5+0x1ee8], R2 ;  /* 0x001ee80205007387 */ /* 0x0001e40000100800 */
.L_x_6:
[----:B------:R-:W-:Y:S05]  /*2d10*/  BSYNC.RECONVERGENT B0 ;  /* 0x0000000000007941 */ /* 0x000fea0003800200 */
.L_x_4:
[----:B------:R-:W-:Y:S05]  /*2d20*/  @P0 BRA `(.L_x_7) ;  /* 0xfffffffc00540947 */ /* 0x000fea000383ffff */
[----:B------:R-:W-:Y:S01]  /*2d30*/  BSSY.RECONVERGENT B1, `(.L_x_8) ;  /* 0x0000099000017945 */ /* 0x000fe20003800200 */
[----:B------:R-:W-:-:S07]  /*2d40*/  IMAD.MOV.U32 R0, RZ, RZ, RZ ;  /* 0x000000ffff007224 */ /* 0x000fce00078e00ff */
.L_x_22:
[----:B------:R-:W-:Y:S01]  /*2d50*/  BSSY.RECONVERGENT B2, `(.L_x_9) ;  /* 0x0000093000027945 */ /* 0x000fe20003800200 */
[----:B01----:R-:W-:Y:S01]  /*2d60*/  VIADD R2, R0, 0x2 ;  /* 0x0000000200027836 */ /* 0x003fe20000000000 */
[----:B------:R-:W-:-:S07]  /*2d70*/  MOV R3, R0 ;  /* 0x0000000000037202 */ /* 0x000fce0000000f00 */
.L_x_21:
[----:B------:R-:W-:Y:S02]  /*2d80*/  VIADD R5, R0, 0x2 ;  /* 0x0000000200057836 */ /* 0x000fe40000000000 */
[----:B------:R-:W-:Y:S02]  /*2d90*/  VIADD R4, R3, 0x1 ;  /* 0x0000000103047836 */ /* 0x000fe40000000000 */
[----:B------:R-:W-:-:S05]  /*2da0*/  IMAD R5, R5, R0, R5 ;  /* 0x0000000005057224 */ /* 0x000fca00078e0205 */
[----:B------:R-:W-:-:S05]  /*2db0*/  SHF.R.U32.HI R5, RZ, 0x1, R5 ;  /* 0x00000001ff057819 */ /* 0x000fca0000011605 */
[----:B------:R-:W-:-:S04]  /*2dc0*/  IMAD R5, R0, 0x2d, -R5 ;  /* 0x0000002d00057824 */ /* 0x000fc800078e0a05 */
[----:B------:R-:W-:-:S04]  /*2dd0*/  IMAD.IADD R7, R5, 0x1, R4 ;  /* 0x0000000105077824 */ /* 0x000fc800078e0204 */
[----:B------:R-:W-:-:S06]  /*2de0*/  IMAD R4, R7, 0x4, R24 ;  /* 0x0000000407047824 */ /* 0x000fcc00078e0218 */
[----:B------:R-:W5:Y:S01]  /*2df0*/  LDL R4, [R4] ;  /* 0x0000000004047983 */ /* 0x000f620000100800 */
[----:B------:R-:W-:Y:S01]  /*2e00*/  BSSY.RECONVERGENT B3, `(.L_x_10) ;  /* 0x0000082000037945 */ /* 0x000fe20003800200 */
[C---:B------:R-:W-:Y:S02]  /*2e10*/  VIADD R6, R3.reuse, 0x4 ;  /* 0x0000000403067836 */ /* 0x040fe40000000000 */
[----:B0-----:R-:W-:-:S07]  /*2e20*/  VIADD R8, R3, 0x3 ;  /* 0x0000000303087836 */ /* 0x001fce0000000000 */
.L_x_20:
[C---:B0-----:R-:W-:Y:S01]  /*2e30*/  IADD3 R10, PT, PT, R3.reuse, 0x2, RZ ;  /* 0x00000002030a7810 */ /* 0x041fe20007ffe0ff */
[----:B------:R-:W-:Y:S01]  /*2e40*/  VIADD R7, R3, 0x3 ;  /* 0x0000000303077836 */ /* 0x000fe20000000000 */
[----:B------:R-:W-:Y:S01]  /*2e50*/  BSSY.RECONVERGENT B4, `(.L_x_11) ;  /* 0x0000076000047945 */ /* 0x000fe20003800200 */
[----:B------:R-:W-:Y:S01]  /*2e60*/  IMAD.IADD R13, R5, 0x1, R2 ;  /* 0x00000001050d7824 */ /* 0x000fe200078e0202 */
[----:B-----5:R-:W-:Y:S01]  /*2e70*/  ISETP.NE.AND P1, PT, R4, RZ, PT ;  /* 0x000000ff0400720c */ /* 0x020fe20003f25270 */
[----:B------:R-:W-:Y:S02]  /*2e80*/  IMAD R10, R7, R10, RZ ;  /* 0x0000000a070a7224 */ /* 0x000fe400078e02ff */
[----:B------:R-:W-:-:S03]  /*2e90*/  VIADD R7, R2, 0x2 ;  /* 0x0000000202077836 */ /* 0x000fc60000000000 */
[----:B------:R-:W-:Y:S01]  /*2ea0*/  SHF.R.U32.HI R10, RZ, 0x1, R10 ;  /* 0x00000001ff0a7819 */ /* 0x000fe2000001160a */
[----:B------:R-:W-:-:S04]  /*2eb0*/  IMAD R9, R7, R2, R7 ;  /* 0x0000000207097224 */ /* 0x000fc800078e0207 */
[----:B------:R-:W-:Y:S01]  /*2ec0*/  IMAD R11, R3, 0x2d, -R10 ;  /* 0x0000002d030b7824 */ /* 0x000fe200078e0a0a */
[----:B------:R-:W-:-:S03]  /*2ed0*/  SHF.R.U32.HI R10, RZ, 0x1, R9 ;  /* 0x00000001ff0a7819 */ /* 0x000fc60000011609 */
[----:B------:R-:W-:Y:S01]  /*2ee0*/  VIADD R9, R11, 0x2d ;  /* 0x0000002d0b097836 */ /* 0x000fe20000000000 */
[----:B------:R-:W-:Y:S01]  /*2ef0*/  LOP3.LUT R17, R10, 0x7fff, RZ, 0xc0, !PT ;  /* 0x00007fff0a117812 */ /* 0x000fe200078ec0ff */
[----:B------:R-:W-:Y:S02]  /*2f00*/  IMAD R10, R13, 0x4, R24 ;  /* 0x000000040d0a7824 */ /* 0x000fe400078e0218 */
[----:B------:R-:W-:Y:S02]  /*2f10*/  IMAD.IADD R15, R9, 0x1, R2 ;  /* 0x00000001090f7824 */ /* 0x000fe400078e0202 */
[----:B------:R-:W-:Y:S02]  /*2f20*/  IMAD.MOV.U32 R11, RZ, RZ, R4 ;  /* 0x000000ffff0b7224 */ /* 0x000fe400078e0004 */
[----:B------:R-:W-:Y:S02]  /*2f30*/  IMAD R13, R2, 0x2d, -R17 ;  /* 0x0000002d020d7824 */ /* 0x000fe400078e0a11 */
[----:B------:R-:W-:-:S07]  /*2f40*/  IMAD R12, R15, 0x4, R24 ;  /* 0x000000040f0c7824 */ /* 0x000fce00078e0218 */
.L_x_19:
[----:B------:R-:W-:Y:S01]  /*2f50*/  IADD3 R15, PT, PT, R8, 0x2, RZ ;  /* 0x00000002080f7810 */ /* 0x000fe20007ffe0ff */
[--C-:B------:R-:W-:Y:S01]  /*2f60*/  IMAD.IADD R17, R5, 0x1, R8.reuse ;  /* 0x0000000105117824 */ /* 0x100fe200078e0208 */
[----:B------:R-:W-:Y:S01]  /*2f70*/  BSSY.RECONVERGENT B5, `(.L_x_12) ;  /* 0x000005e000057945 */ /* 0x000fe20003800200 */
[--C-:B------:R-:W-:Y:S02]  /*2f80*/  IMAD.IADD R19, R9, 0x1, R8.reuse ;  /* 0x0000000109137824 */ /* 0x100fe400078e0208 */
[----:B------:R-:W-:Y:S02]  /*2f90*/  IMAD R14, R15, R8, R15 ;  /* 0x000000080f0e7224 */ /* 0x000fe400078e020f */
[----:B------:R-:W-:Y:S02]  /*2fa0*/  IMAD.IADD R21, R13, 0x1, R8 ;  /* 0x000000010d157824 */ /* 0x000fe400078e0208 */
[----:B------:R-:W-:Y:S01]  /*2fb0*/  IMAD R16, R17, 0x4, R24 ;  /* 0x0000000411107824 */ /* 0x000fe200078e0218 */
[----:B------:R-:W-:Y:S01]  /*2fc0*/  SHF.R.U32.HI R14, RZ, 0x1, R14 ;  /* 0x00000001ff0e7819 */ /* 0x000fe2000001160e */
[----:B------:R-:W-:-:S02]  /*2fd0*/  IMAD R17, R19, 0x4, R24 ;  /* 0x0000000413117824 */ /* 0x000fc400078e0218 */
[----:B------:R-:W-:Y:S01]  /*2fe0*/  IMAD R18, R21, 0x4, R24 ;  /* 0x0000000415127824 */ /* 0x000fe200078e0218 */
[----:B------:R-:W-:Y:S01]  /*2ff0*/  LOP3.LUT R23, R14, 0x7fff, RZ, 0xc0, !PT ;  /* 0x00007fff0e177812 */ /* 0x000fe200078ec0ff */
[----:B------:R-:W-:-:S04]  /*3000*/  VIADD R14, R8, 0x1 ;  /* 0x00000001080e7836 */ /* 0x000fc80000000000 */
[----:B0-----:R-:W-:-:S07]  /*3010*/  IMAD R19, R8, 0x2d, -R23 ;  /* 0x0000002d08137824 */ /* 0x001fce00078e0a17 */
.L_x_18:
[----:B------:R-:W-:Y:S01]  /*3020*/  IADD3 R21, PT, PT, R5, R6, RZ ;  /* 0x0000000605157210 */ /* 0x000fe20007ffe0ff */
[--C-:B------:R-:W-:Y:S01]  /*3030*/  IMAD.IADD R23, R9, 0x1, R6.reuse ;  /* 0x0000000109177824 */ /* 0x100fe200078e0206 */
[----:B------:R-:W-:Y:S01]  /*3040*/  BSSY.RECONVERGENT B6, `(.L_x_13) ;  /* 0x000004d000067945 */ /* 0x000fe20003800200 */
[----:B------:R-:W-:-:S03]  /*3050*/  IMAD.IADD R27, R13, 0x1, R6 ;  /* 0x000000010d1b7824 */ /* 0x000fc600078e0206 */
[----:B------:R-:W-:Y:S01]  /*3060*/  BSSY.RELIABLE B0, `(.L_x_14) ;  /* 0x0000033000007945 */ /* 0x000fe20003800100 */
[----:B------:R-:W-:Y:S02]  /*3070*/  IMAD.IADD R29, R19, 0x1, R6 ;  /* 0x00000001131d7824 */ /* 0x000fe400078e0206 */
[--C-:B------:R-:W-:Y:S02]  /*3080*/  IMAD R20, R21, 0x4, R24.reuse ;  /* 0x0000000415147824 */ /* 0x100fe400078e0218 */
[--C-:B------:R-:W-:Y:S02]  /*3090*/  IMAD R21, R23, 0x4, R24.reuse ;  /* 0x0000000417157824 */ /* 0x100fe400078e0218 */
[--C-:B------:R-:W-:Y:S02]  /*30a0*/  IMAD R22, R27, 0x4, R24.reuse ;  /* 0x000000041b167824 */ /* 0x100fe400078e0218 */
[----:B------:R-:W-:Y:S01]  /*30b0*/  IMAD R23, R29, 0x4, R24 ;  /* 0x000000041d177824 */ /* 0x000fe200078e0218 */
[----:B0-----:R-:W-:Y:S06]  /*30c0*/  @P1 BRA `(.L_x_15) ;  /* 0x0000000000841947 */ /* 0x001fec0003800000 */
[----:B------:R-:W2:Y:S02]  /*30d0*/  LDL R26, [R10] ;  /* 0x000000000a1a7983 */ /* 0x000ea40000100800 */
[----:B--2---:R-:W-:-:S13]  /*30e0*/  ISETP.NE.AND P0, PT, R26, RZ, PT ;  /* 0x000000ff1a00720c */ /* 0x004fda0003f05270 */
[----:B------:R-:W-:Y:S05]  /*30f0*/  @P0 BRA `(.L_x_15) ;  /* 0x0000000000780947 */ /* 0x000fea0003800000 */
        /* <DEDUP_REMOVED lines=22> */
[C---:B--2---:R-:W-:Y:S02]  /*3260*/  ISETP.NE.AND P3, PT, R26.reuse, RZ, PT ;  /* 0x000000ff1a00720c */ /* 0x044fe40003f65270 */
[----:B------:R-:W-:Y:S02]  /*3270*/  ISETP.NE.AND P0, PT, R26, RZ, PT ;  /* 0x000000ff1a00720c */ /* 0x000fe40003f05270 */
[----:B------:R-:W-:Y:S02]  /*3280*/  ISETP.NE.OR P2, PT, R4, 0x1, !P3 ;  /* 0x000000010400780c */ /* 0x000fe40005f45670 */
[----:B------:R-:W-:-:S11]  /*3290*/  SEL R11, R11, R4, !P3 ;  /* 0x000000040b0b7207 */ /* 0x000fd60005800000 */
[----:B------:R-:W-:Y:S05]  /*32a0*/  @P2 BREAK.RELIABLE B0 ;  /* 0x0000000000002942 */ /* 0x000fea0003800100 */
[----:B------:R-:W-:Y:S05]  /*32b0*/  @P2 BRA `(.L_x_16) ;  /* 0x0000000000942947 */ /* 0x000fea0003800000 */
[----:B------:R-:W-:Y:S01]  /*32c0*/  HFMA2 R11, -RZ, RZ, 0, 0 ;  /* 0x00000000ff0b7431 */ /* 0x000fe200000001ff */
[----:B------:R-:W-:Y:S06]  /*32d0*/  BRA `(.L_x_17) ;  /* 0x0000000000187947 */ /* 0x000fec0003800000 */
.L_x_15:
[----:B------:R-:W-:Y:S01]  /*32e0*/  ISETP.NE.AND P2, PT, R4, 0x1, PT ;  /* 0x000000010400780c */ /* 0x000fe20003f45270 */
[----:B------:R-:W-:Y:S01]  /*32f0*/  IMAD.MOV.U32 R11, RZ, RZ, R4 ;  /* 0x000000ffff0b7224 */ /* 0x000fe200078e0004 */
[----:B------:R-:W-:-:S11]  /*3300*/  PLOP3.LUT P0, PT, PT, PT, PT, 0x80, 0x8 ;  /* 0x000000000008781c */ /* 0x000fd60003f0f070 */
[----:B------:R-:W-:Y:S05]  /*3310*/  @P2 BREAK.RELIABLE B0 ;  /* 0x0000000000002942 */ /* 0x000fea0003800100 */
[----:B------:R-:W-:Y:S05]  /*3320*/  @P2 BRA `(.L_x_16) ;  /* 0x0000000000782947 */ /* 0x000fea0003800000 */
[----:B------:R0:W5:Y:S02]  /*3330*/  LDL R11, [R10] ;  /* 0x000000000a0b7983 */ /* 0x0001640000100800 */
.L_x_17:
[----:B-----5:R-:W-:Y:S01]  /*3340*/  ISETP.NE.AND P2, PT, R11, 0x1, PT ;  /* 0x000000010b00780c */ /* 0x020fe20003f45270 */
[----:B------:R-:W-:Y:S01]  /*3350*/  IMAD.MOV.U32 R11, RZ, RZ, 0x1 ;  /* 0x00000001ff0b7424 */ /* 0x000fe200078e00ff */
[----:B------:R-:W-:-:S11]  /*3360*/  PLOP3.LUT P0, PT, PT, PT, PT, 0x80, 0x8 ;  /* 0x000000000008781c */ /* 0x000fd60003f0f070 */
[----:B------:R-:W-:Y:S05]  /*3370*/  @P2 BREAK.RELIABLE B0 ;  /* 0x0000000000002942 */ /* 0x000fea0003800100 */
[----:B------:R-:W-:Y:S05]  /*3380*/  @P2 BRA `(.L_x_16) ;  /* 0x0000000000602947 */ /* 0x000fea0003800000 */
[----:B------:R-:W-:Y:S05]  /*3390*/  BSYNC.RELIABLE B0 ;  /* 0x0000000000007941 */ /* 0x000fea0003800100 */
.L_x_14:
[----:B------:R-:W2:Y:S02]  /*33a0*/  LDL R26, [R16] ;  /* 0x00000000101a7983 */ /* 0x000ea40000100800 */
[----:B--2---:R-:W-:-:S13]  /*33b0*/  ISETP.NE.AND P2, PT, R26, 0x1, PT ;  /* 0x000000011a00780c */ /* 0x004fda0003f45270 */
[----:B------:R-:W-:Y:S05]  /*33c0*/  @P2 BRA `(.L_x_16) ;  /* 0x0000000000502947 */ /* 0x000fea0003800000 */
        /* <DEDUP_REMOVED lines=20> */
.L_x_16:
[----:B------:R-:W-:Y:S05]  /*3510*/  BSYNC.RECONVERGENT B6 ;  /* 0x0000000000067941 */ /* 0x000fea0003800200 */
.L_x_13:
[C---:B------:R-:W-:Y:S01]  /*3520*/  ISETP.LT.U32.AND P2, PT, R6.reuse, 0x2c, PT ;  /* 0x0000002c0600780c */ /* 0x040fe20003f41070 */
[----:B------:R-:W-:-:S12]  /*3530*/  VIADD R6, R6, 0x1 ;  /* 0x0000000106067836 */ /* 0x000fd80000000000 */
[----:B------:R-:W-:Y:S05]  /*3540*/  @P0 BRA P2, `(.L_x_18) ;  /* 0xfffffff800b40947 */ /* 0x000fea000103ffff */
[----:B------:R-:W-:Y:S05]  /*3550*/  BSYNC.RECONVERGENT B5 ;  /* 0x0000000000057941 */ /* 0x000fea0003800200 */
.L_x_12:
[----:B------:R-:W-:Y:S01]  /*3560*/  ISETP.LT.U32.AND P2, PT, R8, 0x2b, PT ;  /* 0x0000002b0800780c */ /* 0x000fe20003f41070 */
[----:B------:R-:W-:Y:S01]  /*3570*/  IMAD.MOV.U32 R6, RZ, RZ, R15 ;  /* 0x000000ffff067224 */ /* 0x000fe200078e000f */
[----:B------:R-:W-:Y:S01]  /*3580*/  ISETP.NE.AND P1, PT, R11, RZ, PT ;  /* 0x000000ff0b00720c */ /* 0x000fe20003f25270 */
[----:B------:R-:W-:-:S10]  /*3590*/  IMAD.MOV.U32 R8, RZ, RZ, R14 ;  /* 0x000000ffff087224 */ /* 0x000fd400078e000e */
[----:B------:R-:W-:Y:S05]  /*35a0*/  @P0 BRA P2, `(.L_x_19) ;  /* 0xfffffff800680947 */ /* 0x000fea000103ffff */
[----:B------:R-:W-:Y:S05]  /*35b0*/  BSYNC.RECONVERGENT B4 ;  /* 0x0000000000047941 */ /* 0x000fea0003800200 */
.L_x_11:
[C---:B------:R-:W-:Y:S01]  /*35c0*/  ISETP.LT.U32.AND P1, PT, R2.reuse, 0x2a, PT ;  /* 0x0000002a0200780c */ /* 0x040fe20003f21070 */
[C---:B------:R-:W-:Y:S01]  /*35d0*/  VIADD R9, R2.reuse, 0x1 ;  /* 0x0000000102097836 */ /* 0x040fe20000000000 */
[----:B------:R-:W-:Y:S01]  /*35e0*/  IADD3 R6, PT, PT, R2, 0x3, RZ ;  /* 0x0000000302067810 */ /* 0x000fe20007ffe0ff */
[----:B------:R-:W-:Y:S02]  /*35f0*/  IMAD.MOV.U32 R8, RZ, RZ, R7 ;  /* 0x000000ffff087224 */ /* 0x000fe400078e0007 */
[----:B------:R-:W-:-:S08]  /*3600*/  IMAD.MOV.U32 R2, RZ, RZ, R9 ;  /* 0x000000ffff027224 */ /* 0x000fd000078e0009 */
[----:B------:R-:W-:Y:S05]  /*3610*/  @P0 BRA P1, `(.L_x_20) ;  /* 0xfffffff800040947 */ /* 0x000fea000083ffff */
[----:B------:R-:W-:Y:S05]  /*3620*/  BSYNC.RECONVERGENT B3 ;  /* 0x0000000000037941 */ /* 0x000fea0003800200 */
.L_x_10:
[C---:B------:R-:W-:Y:S01]  /*3630*/  ISETP.LT.U32.AND P1, PT, R3.reuse, 0x28, PT ;  /* 0x000000280300780c */ /* 0x040fe20003f21070 */
[C---:B------:R-:W-:Y:S02]  /*3640*/  VIADD R4, R3.reuse, 0x1 ;  /* 0x0000000103047836 */ /* 0x040fe40000000000 */
[----:B------:R-:W-:Y:S02]  /*3650*/  VIADD R2, R3, 0x3 ;  /* 0x0000000303027836 */ /* 0x000fe40000000000 */
[----:B------:R-:W-:-:S08]  /*3660*/  IMAD.MOV.U32 R3, RZ, RZ, R4 ;  /* 0x000000ffff037224 */ /* 0x000fd000078e0004 */
[----:B------:R-:W-:Y:S05]  /*3670*/  @P0 BRA P1, `(.L_x_21) ;  /* 0xfffffff400c00947 */ /* 0x000fea000083ffff */
[----:B------:R-:W-:Y:S05]  /*3680*/  BSYNC.RECONVERGENT B2 ;  /* 0x0000000000027941 */ /* 0x000fea0003800200 */
.L_x_9:
[C---:B------:R-:W-:Y:S01]  /*3690*/  ISETP.LT.U32.AND P1, PT, R0.reuse, 0x28, PT ;  /* 0x000000280000780c */ /* 0x040fe20003f21070 */
[----:B------:R-:W-:-:S12]  /*36a0*/  VIADD R0, R0, 0x1 ;  /* 0x0000000100007836 */ /* 0x000fd80000000000 */
[----:B------:R-:W-:Y:S05]  /*36b0*/  @P0 BRA P1, `(.L_x_22) ;  /* 0xfffffff400a40947 */ /* 0x000fea000083ffff */
[----:B------:R-:W-:Y:S05]  /*36c0*/  BSYNC.RECONVERGENT B1 ;  /* 0x0000000000017941 */ /* 0x000fea0003800200 */
.L_x_8:
[----:B------:R-:W-:Y:S05]  /*36d0*/  WARPSYNC.ALL ;  /* 0x0000000000007948 */ /* 0x000fea0003800000 */
[----:B------:R-:W1:Y:S01]  /*36e0*/  LDCU.64 UR8, c[0x0][0x3a0] ;  /* 0x00007400ff0877ac */ /* 0x000e620008000a00 */
[----:B------:R-:W2:Y:S01]  /*36f0*/  @P0 LDC.64 R2, c[0x0][0x390] ;  /* 0x0000e400ff020b82 */ /* 0x000ea20000000a00 */
[----:B------:R-:W-:Y:S01]  /*3700*/  SHF.R.S32.HI R0, RZ, 0x1f, R25 ;  /* 0x0000001fff007819 */ /* 0x000fe20000011419 */
[----:B------:R-:W-:Y:S01]  /*3710*/  IMAD.MOV.U32 R6, RZ, RZ, 0x1 ;  /* 0x00000001ff067424 */ /* 0x000fe200078e00ff */
[----:B------:R-:W2:Y:S01]  /*3720*/  LDCU.64 UR4, c[0x0][0x358] ;  /* 0x00006b00ff0477ac */ /* 0x000ea20008000a00 */
[----:B------:R-:W-:Y:S01]  /*3730*/  @P0 IMAD.MOV.U32 R7, RZ, RZ, 0x1 ;  /* 0x00000001ff070424 */ /* 0x000fe200078e00ff */
[----:B------:R-:W-:-:S04]  /*3740*/  UISETP.GE.U32.AND UP0, UPT, UR6, 0x1, UPT ;  /* 0x000000010600788c */ /* 0x000fc8000bf06070 */
[----:B------:R-:W-:Y:S01]  /*3750*/  UISETP.GE.AND.EX UP0, UPT, UR7, URZ, UPT, UP0 ;  /* 0x000000ff0700728c */ /* 0x000fe2000bf06300 */
[----:B-1----:R-:W-:-:S04]  /*3760*/  LEA R4, P1, R25, UR8, 0x2 ;  /* 0x0000000819047c11 */ /* 0x002fc8000f8210ff */
[--C-:B------:R-:W-:Y:S02]  /*3770*/  LEA.HI.X R5, R25, UR9, R0.reuse, 0x2, P1 ;  /* 0x0000000919057c11 */ /* 0x100fe400088f1400 */
[----:B------:R-:W-:-:S05]  /*3780*/  @P0 PRMT R0, R6, 0x7610, R0 ;  /* 0x0000761006000816 */ /* 0x000fca0000000000 */
[----:B--2---:R1:W-:Y:S04]  /*3790*/  @P0 STG.E.U8 desc[UR4][R2.64], R0 ;  /* 0x0000000002000986 */ /* 0x0043e8000c101104 */
[----:B------:R1:W-:Y:S01]  /*37a0*/  @P0 STG.E desc[UR4][R4.64], R7 ;  /* 0x0000000704000986 */ /* 0x0003e2000c101904 */
[----:B------:R-:W-:-:S13]  /*37b0*/  PLOP3.LUT P0, PT, PT, PT, UP0, 0x80, 0x8 ;  /* 0x000000000008781c */ /* 0x000fda0003f0f008 */
[----:B-1----:R-:W-:Y:S05]  /*37c0*/  @!P0 EXIT ;  /* 0x000000000000894d */ /* 0x002fea0003800000 */
[----:B------:R-:W-:Y:S02]  /*37d0*/  HFMA2 R23, -RZ, RZ, 0, 0 ;  /* 0x00000000ff177431 */ /* 0x000fe400000001ff */
[----:B------:R-:W-:-:S07]  /*37e0*/  IMAD.MOV.U32 R25, RZ, RZ, RZ ;  /* 0x000000ffff197224 */ /* 0x000fce00078e00ff */
.L_x_42:
[----:B------:R-:W-:Y:S01]  /*37f0*/  BSSY.RECONVERGENT B1, `(.L_x_23) ;  /* 0x000000b000017945 */ /* 0x000fe20003800200 */
[----:B-1----:R-:W-:-:S07]  /*3800*/  IMAD.MOV.U32 R3, RZ, RZ, 0x3dd ;  /* 0x000003ddff037424 */ /* 0x002fce00078e00ff */
.L_x_24:
[----:B------:R-:W-:-:S05]  /*3810*/  IMAD R0, R3, 0x4, R24 ;  /* 0x0000000403007824 */ /* 0x000fca00078e0218 */
[----:B------:R-:W2:Y:S01]  /*3820*/  LDL R2, [R0] ;  /* 0x0000000000027983 */ /* 0x000ea20000100800 */
[C---:B------:R-:W-:Y:S01]  /*3830*/  ISETP.NE.AND P1, PT, R3.reuse, RZ, PT ;  /* 0x000000ff0300720c */ /* 0x040fe20003f25270 */
[----:B------:R-:W-:Y:S01]  /*3840*/  VIADD R3, R3, 0xffffffff ;  /* 0xffffffff03037836 */ /* 0x000fe20000000000 */
[----:B--2---:R-:W-:-:S04]  /*3850*/  ISETP.NE.AND P0, PT, R2, RZ, PT ;  /* 0x000000ff0200720c */ /* 0x004fc80003f05270 */
[----:B------:R-:W-:Y:S02]  /*3860*/  SEL R5, RZ, 0x1, P0 ;  /* 0x00000001ff057807 */ /* 0x000fe40000000000 */
[----:B------:R-:W-:-:S03]  /*3870*/  ISETP.NE.AND P0, PT, R2, RZ, PT ;  /* 0x000000ff0200720c */ /* 0x000fc60003f05270 */
[----:B------:R1:W-:Y:S10]  /*3880*/  STL [R0], R5 ;  /* 0x0000000500007387 */ /* 0x0003f40000100800 */
[----:B-1----:R-:W-:Y:S05]  /*3890*/  @P0 BRA P1, `(.L_x_24) ;  /* 0xfffffffc00dc0947 */ /* 0x002fea000083ffff */
[----:B------:R-:W-:Y:S05]  /*38a0*/  BSYNC.RECONVERGENT B1 ;  /* 0x0000000000017941 */ /* 0x000fea0003800200 */
.L_x_23:
[----:B------:R-:W-:Y:S01]  /*38b0*/  BSSY.RECONVERGENT B2, `(.L_x_25) ;  /* 0x000009d000027945 */ /* 0x000fe20003800200 */
[----:B------:R-:W-:-:S07]  /*38c0*/  IMAD.MOV.U32 R0, RZ, RZ, RZ ;  /* 0x000000ffff007224 */ /* 0x000fce00078e00ff */
.L_x_39:
[----:B------:R-:W-:Y:S01]  /*38d0*/  BSSY.RECONVERGENT B3, `(.L_x_26) ;  /* 0x0000097000037945 */ /* 0x000fe20003800200 */
[----:B------:R-:W-:Y:S02]  /*38e0*/  VIADD R2, R0, 0x2 ;  /* 0x0000000200027836 */ /* 0x000fe40000000000 */
[----:B------:R-:W-:-:S07]  /*38f0*/  IMAD.MOV.U32 R3, RZ, RZ, R0 ;  /* 0x000000ffff037224 */ /* 0x000fce00078e0000 */
.L_x_38:
[----:B------:R-:W-:Y:S01]  /*3900*/  IADD3 R5, PT, PT, R0, 0x2, RZ ;  /* 0x0000000200057810 */ /* 0x000fe20007ffe0ff */
[----:B------:R-:W-:-:S04]  /*3910*/  VIADD R4, R3, 0x1 ;  /* 0x0000000103047836 */ /* 0x000fc80000000000 */
        /* <DEDUP_REMOVED lines=8> */
[----:B------:R-:W-:-:S07]  /*39a0*/  VIADD R8, R3, 0x4 ;  /* 0x0000000403087836 */ /* 0x000fce0000000000 */
.L_x_37:
[C---:B------:R-:W-:Y:S01]  /*39b0*/  VIADD R7, R3.reuse, 0x3 ;  /* 0x0000000303077836 */ /* 0x040fe20000000000 */
[----:B------:R-:W-:Y:S01]  /*39c0*/  BSSY.RECONVERGENT B5, `(.L_x_28) ;  /* 0x000007b000057945 */ /* 0x000fe20003800200 */
[----:B0-----:R-:W-:Y:S01]  /*39d0*/  VIADD R10, R3, 0x2 ;  /* 0x00000002030a7836 */ /* 0x001fe20000000000 */
[----:B-----5:R-:W-:Y:S01]  /*39e0*/  ISETP.NE.AND P1, PT, R4, RZ, PT ;  /* 0x000000ff0400720c */ /* 0x020fe20003f25270 */
[----:B------:R-:W-:Y:S02]  /*39f0*/  IMAD.IADD R11, R5, 0x1, R2 ;  /* 0x00000001050b7824 */ /* 0x000fe400078e0202 */
[----:B------:R-:W-:Y:S02]  /*3a00*/  IMAD R7, R7, R10, RZ ;  /* 0x0000000a07077224 */ /* 0x000fe400078e02ff */
[----:B------:R-:W-:-:S03]  /*3a10*/  IMAD.MOV.U32 R9, RZ, RZ, R4 ;  /* 0x000000ffff097224 */ /* 0x000fc600078e0004 */
[----:B------:R-:W-:-:S05]  /*3a20*/  SHF.R.U32.HI R10, RZ, 0x1, R7 ;  /* 0x00000001ff0a7819 */ /* 0x000fca0000011607 */
[----:B------:R-:W-:Y:S02]  /*3a30*/  IMAD R7, R3, 0x2d, -R10 ;  /* 0x0000002d03077824 */ /* 0x000fe400078e0a0a */
[----:B------:R-:W-:-:S03]  /*3a40*/  IMAD R10, R11, 0x4, R24 ;  /* 0x000000040b0a7824 */ /* 0x000fc600078e0218 */
[----:B------:R-:W-:-:S05]  /*3a50*/  IADD3 R7, PT, PT, R7, 0x2d, RZ ;  /* 0x0000002d07077810 */ /* 0x000fca0007ffe0ff */
[----:B------:R-:W-:-:S04]  /*3a60*/  IMAD.IADD R13, R7, 0x1, R2 ;  /* 0x00000001070d7824 */ /* 0x000fc800078e0202 */
[----:B------:R-:W-:-:S07]  /*3a70*/  IMAD R11, R13, 0x4, R24 ;  /* 0x000000040d0b7824 */ /* 0x000fce00078e0218 */
.L_x_36:
[----:B------:R-:W-:Y:S01]  /*3a80*/  VIADD R15, R2, 0x2 ;  /* 0x00000002020f7836 */ /* 0x000fe20000000000 */
[----:B------:R-:W-:Y:S01]  /*3a90*/  IADD3 R17, PT, PT, R5, R6, RZ ;  /* 0x0000000605117210 */ /* 0x000fe20007ffe0ff */
[----:B------:R-:W-:Y:S01]  /*3aa0*/  VIADD R13, R6, 0x2 ;  /* 0x00000002060d7836 */ /* 0x000fe20000000000 */
[----:B------:R-:W-:Y:S01]  /*3ab0*/  BSSY.RECONVERGENT B6, `(.L_x_29) ;  /* 0x0000065000067945 */ /* 0x000fe20003800200 */
[----:B------:R-:W-:Y:S02]  /*3ac0*/  IMAD R15, R15, R2, R15 ;  /* 0x000000020f0f7224 */ /* 0x000fe400078e020f */
[----:B------:R-:W-:Y:S02]  /*3ad0*/  IMAD R12, R13, R6, R13 ;  /* 0x000000060d0c7224 */ /* 0x000fe400078e020d */
[----:B------:R-:W-:Y:S01]  /*3ae0*/  IMAD.IADD R19, R7, 0x1, R6 ;  /* 0x0000000107137824 */ /* 0x000fe200078e0206 */
[----:B------:R-:W-:Y:S01]  /*3af0*/  LEA.HI R15, R15, R15, RZ, 0x1 ;  /* 0x0000000f0f0f7211 */ /* 0x000fe200078f08ff */
[----:B------:R-:W-:Y:S01]  /*3b00*/  IMAD.IADD R13, R5, 0x1, R8 ;  /* 0x00000001050d7824 */ /* 0x000fe200078e0208 */
[----:B------:R-:W-:Y:S01]  /*3b10*/  LEA.HI R12, R12, R12, RZ, 0x1 ;  /* 0x0000000c0c0c7211 */ /* 0x000fe200078f08ff */
[----:B------:R-:W-:Y:S01]  /*3b20*/  IMAD R14, R19, 0x4, R24 ;  /* 0x00000004130e7824 */ /* 0x000fe200078e0218 */
[----:B------:R-:W-:-:S02]  /*3b30*/  SHF.R.S32.HI R15, RZ, 0x1, R15 ;  /* 0x00000001ff0f7819 */ /* 0x000fc4000001140f */
[----:B------:R-:W-:Y:S01]  /*3b40*/  SHF.R.S32.HI R21, RZ, 0x1, R12 ;  /* 0x00000001ff157819 */ /* 0x000fe2000001140c */
[----:B------:R-:W-:Y:S02]  /*3b50*/  IMAD R12, R17, 0x4, R24 ;  /* 0x00000004110c7824 */ /* 0x000fe400078e0218 */
[----:B------:R-:W-:Y:S02]  /*3b60*/  IMAD R29, R2, 0x2d, -R15 ;  /* 0x0000002d021d7824 */ /* 0x000fe400078e0a0f */
[C---:B------:R-:W-:Y:S02]  /*3b70*/  IMAD.IADD R27, R8.reuse, 0x1, -R21 ;  /* 0x00000001081b7824 */ /* 0x040fe400078e0a15 */
[----:B------:R-:W-:Y:S01]  /*3b80*/  IMAD.IADD R21, R29, 0x1, R6 ;  /* 0x000000011d157824 */ /* 0x000fe200078e0206 */
[----:B------:R-:W-:Y:S01]  /*3b90*/  IADD3 R17, PT, PT, R8, R29, RZ ;  /* 0x0000001d08117210 */ /* 0x000fe20007ffe0ff */
[----:B------:R-:W-:Y:S02]  /*3ba0*/  IMAD.IADD R15, R7, 0x1, R8 ;  /* 0x00000001070f7824 */ /* 0x000fe400078e0208 */
[----:B------:R-:W-:-:S02]  /*3bb0*/  IMAD R19, R6, 0x2d, R27 ;  /* 0x0000002d06137824 */ /* 0x000fc400078e021b */
[----:B0-----:R-:W-:-:S07]  /*3bc0*/  IMAD R16, R21, 0x4, R24 ;  /* 0x0000000415107824 */ /* 0x001fce00078e0218 */
.L_x_35:
[----:B------:R-:W-:Y:S04]  /*3bd0*/  BSSY.RECONVERGENT B7, `(.L_x_30) ;  /* 0x000004b000077945 */ /* 0x000fe80003800200 */
[----:B------:R-:W-:Y:S01]  /*3be0*/  BSSY.RELIABLE B1, `(.L_x_31) ;  /* 0x0000032000017945 */ /* 0x000fe20003800100 */
        /* <DEDUP_REMOVED lines=36> */
[----:B------:R-:W-:Y:S01]  /*3e30*/  IMAD.MOV.U32 R9, RZ, RZ, RZ ;  /* 0x000000ffff097224 */ /* 0x000fe200078e00ff */
[----:B------:R-:W-:Y:S06]  /*3e40*/  BRA `(.L_x_34) ;  /* 0x0000000000187947 */ /* 0x000fec0003800000 */
.L_x_32:
[----:B------:R-:W-:Y:S01]  /*3e50*/  ISETP.NE.AND P2, PT, R4, 0x1, PT ;  /* 0x000000010400780c */ /* 0x000fe20003f45270 */
[----:B------:R-:W-:Y:S01]  /*3e60*/  IMAD.MOV.U32 R9, RZ, RZ, R4 ;  /* 0x000000ffff097224 */ /* 0x000fe200078e0004 */
[----:B------:R-:W-:-:S11]  /*3e70*/  PLOP3.LUT P0, PT, PT, PT, PT, 0x80, 0x8 ;  /* 0x000000000008781c */ /* 0x000fd60003f0f070 */
[----:B------:R-:W-:Y:S05]  /*3e80*/  @P2 BREAK.RELIABLE B1 ;  /* 0x0000000000012942 */ /* 0x000fea0003800100 */
[----:B------:R-:W-:Y:S05]  /*3e90*/  @P2 BRA `(.L_x_33) ;  /* 0x0000000000782947 */ /* 0x000fea0003800000 */
[----:B------:R0:W5:Y:S02]  /*3ea0*/  LDL R9, [R10] ;  /* 0x000000000a097983 */ /* 0x0001640000100800 */
.L_x_34:
[----:B-----5:R-:W-:Y:S01]  /*3eb0*/  ISETP.NE.AND P2, PT, R9, 0x1, PT ;  /* 0x000000010900780c */ /* 0x020fe20003f45270 */
[----:B------:R-:W-:Y:S01]  /*3ec0*/  HFMA2 R9, -RZ, RZ, 0, 5.9604644775390625e-08 ;  /* 0x00000001ff097431 */ /* 0x000fe200000001ff */
[----:B------:R-:W-:-:S11]  /*3ed0*/  PLOP3.LUT P0, PT, PT, PT, PT, 0x80, 0x8 ;  /* 0x000000000008781c */ /* 0x000fd60003f0f070 */
[----:B------:R-:W-:Y:S05]  /*3ee0*/  @P2 BREAK.RELIABLE B1 ;  /* 0x0000000000012942 */ /* 0x000fea0003800100 */
[----:B------:R-:W-:Y:S05]  /*3ef0*/  @P2 BRA `(.L_x_33) ;  /* 0x0000000000602947 */ /* 0x000fea0003800000 */
[----:B------:R-:W-:Y:S05]  /*3f00*/  BSYNC.RELIABLE B1 ;  /* 0x0000000000017941 */ /* 0x000fea0003800100 */
.L_x_31:
        /* <DEDUP_REMOVED lines=23> */
.L_x_33:
[----:B------:R-:W-:Y:S05]  /*4080*/  BSYNC.RECONVERGENT B7 ;  /* 0x0000000000077941 */ /* 0x000fea0003800200 */
.L_x_30:
[C---:B------:R-:W-:Y:S01]  /*4090*/  ISETP.LT.U32.AND P2, PT, R8.reuse, 0x2c, PT ;  /* 0x0000002c0800780c */ /* 0x040fe20003f41070 */
[----:B------:R-:W-:Y:S02]  /*40a0*/  VIADD R13, R13, 0x1 ;  /* 0x000000010d0d7836 */ /* 0x000fe40000000000 */
[----:B------:R-:W-:Y:S02]  /*40b0*/  VIADD R8, R8, 0x1 ;  /* 0x0000000108087836 */ /* 0x000fe40000000000 */
[----:B------:R-:W-:Y:S02]  /*40c0*/  VIADD R15, R15, 0x1 ;  /* 0x000000010f0f7836 */ /* 0x000fe40000000000 */
[----:B------:R-:W-:Y:S02]  /*40d0*/  VIADD R17, R17, 0x1 ;  /* 0x0000000111117836 */ /* 0x000fe40000000000 */
[----:B------:R-:W-:-:S04]  /*40e0*/  VIADD R19, R19, 0x1 ;  /* 0x0000000113137836 */ /* 0x000fc80000000000 */
[----:B------:R-:W-:Y:S05]  /*40f0*/  @P0 BRA P2, `(.L_x_35) ;  /* 0xfffffff800b40947 */ /* 0x000fea000103ffff */
[----:B------:R-:W-:Y:S05]  /*4100*/  BSYNC.RECONVERGENT B6 ;  /* 0x0000000000067941 */ /* 0x000fea0003800200 */
.L_x_29:
[C---:B------:R-:W-:Y:S01]  /*4110*/  ISETP.LT.U32.AND P2, PT, R6.reuse, 0x2b, PT ;  /* 0x0000002b0600780c */ /* 0x040fe20003f41070 */
[C---:B------:R-:W-:Y:S01]  /*4120*/  VIADD R12, R6.reuse, 0x1 ;  /* 0x00000001060c7836 */ /* 0x040fe20000000000 */
[----:B------:R-:W-:Y:S01]  /*4130*/  ISETP.NE.AND P1, PT, R9, RZ, PT ;  /* 0x000000ff0900720c */ /* 0x000fe20003f25270 */
[----:B------:R-:W-:-:S03]  /*4140*/  VIADD R8, R6, 0x2 ;  /* 0x0000000206087836 */ /* 0x000fc60000000000 */
[----:B------:R-:W-:-:S07]  /*4150*/  MOV R6, R12 ;  /* 0x0000000c00067202 */ /* 0x000fce0000000f00 */
[----:B------:R-:W-:Y:S05]  /*4160*/  @P0 BRA P2, `(.L_x_36) ;  /* 0xfffffff800440947 */ /* 0x000fea000103ffff */
[----:B------:R-:W-:Y:S05]  /*4170*/  BSYNC.RECONVERGENT B5 ;  /* 0x0000000000057941 */ /* 0x000fea0003800200 */
.L_x_28:
[C---:B------:R-:W-:Y:S01]  /*4180*/  ISETP.LT.U32.AND P1, PT, R2.reuse, 0x2a, PT ;  /* 0x0000002a0200780c */ /* 0x040fe20003f21070 */
[C---:B------:R-:W-:Y:S02]  /*4190*/  VIADD R7, R2.reuse, 0x1 ;  /* 0x0000000102077836 */ /* 0x040fe40000000000 */
[C---:B------:R-:W-:Y:S02]  /*41a0*/  VIADD R6, R2.reuse, 0x2 ;  /* 0x0000000202067836 */ /* 0x040fe40000000000 */
[----:B------:R-:W-:Y:S02]  /*41b0*/  VIADD R8, R2, 0x3 ;  /* 0x0000000302087836 */ /* 0x000fe40000000000 */
[----:B------:R-:W-:-:S06]  /*41c0*/  IMAD.MOV.U32 R2, RZ, RZ, R7 ;  /* 0x000000ffff027224 */ /* 0x000fcc00078e0007 */
[----:B------:R-:W-:Y:S05]  /*41d0*/  @P0 BRA P1, `(.L_x_37) ;  /* 0xfffffff400f40947 */ /* 0x000fea000083ffff */
[----:B------:R-:W-:Y:S05]  /*41e0*/  BSYNC.RECONVERGENT B4 ;  /* 0x0000000000047941 */ /* 0x000fea0003800200 */
.L_x_27:
[C---:B------:R-:W-:Y:S01]  /*41f0*/  ISETP.LT.U32.AND P1, PT, R3.reuse, 0x28, PT ;  /* 0x000000280300780c */ /* 0x040fe20003f21070 */
[C---:B------:R-:W-:Y:S02]  /*4200*/  VIADD R4, R3.reuse, 0x1 ;  /* 0x0000000103047836 */ /* 0x040fe40000000000 */
[----:B------:R-:W-:Y:S02]  /*4210*/  VIADD R2, R3, 0x3 ;  /* 0x0000000303027836 */ /* 0x000fe40000000000 */
[----:B------:R-:W-:-:S08]  /*4220*/  IMAD.MOV.U32 R3, RZ, RZ, R4 ;  /* 0x000000ffff037224 */ /* 0x000fd000078e0004 */
[----:B------:R-:W-:Y:S05]  /*4230*/  @P0 BRA P1, `(.L_x_38) ;  /* 0xfffffff400b00947 */ /* 0x000fea000083ffff */
[----:B------:R-:W-:Y:S05]  /*4240*/  BSYNC.RECONVERGENT B3 ;  /* 0x0000000000037941 */ /* 0x000fea0003800200 */
.L_x_26:
[C---:B------:R-:W-:Y:S02]  /*4250*/  ISETP.LT.U32.AND P1, PT, R0.reuse, 0x28, PT ;  /* 0x000000280000780c */ /* 0x040fe40003f21070 */
[----:B------:R-:W-:-:S11]  /*4260*/  IADD3 R0, PT, PT, R0, 0x1, RZ ;  /* 0x0000000100007810 */ /* 0x000fd60007ffe0ff */
[----:B------:R-:W-:Y:S05]  /*4270*/  @P0 BRA P1, `(.L_x_39) ;  /* 0xfffffff400940947 */ /* 0x000fea000083ffff */
[----:B------:R-:W-:Y:S05]  /*4280*/  BSYNC.RECONVERGENT B2 ;  /* 0x0000000000027941 */ /* 0x000fea0003800200 */
.L_x_25:
[----:B------:R-:W-:Y:S05]  /*4290*/  WARPSYNC.ALL ;  /* 0x0000000000007948 */ /* 0x000fea0003800000 */
[----:B------:R-:W-:Y:S04]  /*42a0*/  BSSY.RECONVERGENT B2, `(.L_x_40) ;  /* 0x000000e000027945 */ /* 0x000fe80003800200 */
[----:B------:R-:W-:Y:S05]  /*42b0*/  @!P0 BRA `(.L_x_41) ;  /* 0x0000000000308947 */ /* 0x000fea0003800000 */
[----:B------:R-:W1:Y:S01]  /*42c0*/  S2R R0, SR_TID.X ;  /* 0x0000000000007919 */ /* 0x000e620000002100 */
[----:B------:R-:W1:Y:S01]  /*42d0*/  S2UR UR8, SR_CTAID.X ;  /* 0x00000000000879c3 */ /* 0x000e620000002500 */
[----:B------:R-:W-:-:S07]  /*42e0*/  IMAD.MOV.U32 R6, RZ, RZ, 0x1 ;  /* 0x00000001ff067424 */ /* 0x000fce00078e00ff */
[----:B------:R-:W1:Y:S08]  /*42f0*/  LDC R7, c[0x0][0x360] ;  /* 0x0000d800ff077b82 */ /* 0x000e700000000800 */
[----:B------:R-:W2:Y:S08]  /*4300*/  LDC.64 R2, c[0x0][0x3a0] ;  /* 0x0000e800ff027b82 */ /* 0x000eb00000000a00 */
[----:B------:R-:W3:Y:S01]  /*4310*/  LDC.64 R4, c[0x0][0x390] ;  /* 0x0000e400ff047b82 */ /* 0x000ee20000000a00 */
[--C-:B-1----:R-:W-:Y:S01]  /*4320*/  IMAD R7, R7, UR8, R0.reuse ;  /* 0x0000000807077c24 */ /* 0x102fe2000f8e0200 */
[----:B------:R-:W-:-:S03]  /*4330*/  PRMT R0, R6, 0x7610, R0 ;  /* 0x0000761006007816 */ /* 0x000fc60000000000 */
[----:B--2---:R-:W-:-:S04]  /*4340*/  IMAD.WIDE R2, R7, 0x4, R2 ;  /* 0x0000000407027825 */ /* 0x004fc800078e0202 */
[----:B------:R-:W-:Y:S01]  /*4350*/  VIADD R7, R23, 0x1 ;  /* 0x0000000117077836 */ /* 0x000fe20000000000 */
[----:B---3--:R1:W-:Y:S04]  /*4360*/  STG.E.U8 desc[UR4][R4.64], R0 ;  /* 0x0000000004007986 */ /* 0x0083e8000c101104 */
[----:B------:R1:W-:Y:S02]  /*4370*/  STG.E desc[UR4][R2.64], R7 ;  /* 0x0000000702007986 */ /* 0x0003e4000c101904 */
.L_x_41:
[----:B------:R-:W-:Y:S05]  /*4380*/  BSYNC.RECONVERGENT B2 ;  /* 0x0000000000027941 */ /* 0x000fea0003800200 */
.L_x_40:
[----:B------:R-:W-:-:S05]  /*4390*/  IADD3 R23, P0, PT, R23, 0x1, RZ ;  /* 0x0000000117177810 */ /* 0x000fca0007f1e0ff */
[----:B------:R-:W-:Y:S01]  /*43a0*/  IMAD.X R25, RZ, RZ, R25, P0 ;  /* 0x000000ffff197224 */ /* 0x000fe200000e0619 */
[----:B------:R-:W-:-:S04]  /*43b0*/  ISETP.NE.U32.AND P0, PT, R23, UR6, PT ;  /* 0x0000000617007c0c */ /* 0x000fc8000bf05070 */
[----:B------:R-:W-:-:S13]  /*43c0*/  ISETP.NE.AND.EX P0, PT, R25, UR7, PT, P0 ;  /* 0x0000000719007c0c */ /* 0x000fda000bf05300 */
[----:B------:R-:W-:Y:S05]  /*43d0*/  @P0 BRA `(.L_x_42) ;  /* 0xfffffff400040947 */ /* 0x000fea000383ffff */
[----:B------:R-:W-:Y:S05]  /*43e0*/  EXIT ;  /* 0x000000000000794d */ /* 0x000fea0003800000 */
        .weak           $__internal_0_$__cuda_sm20_div_s64
        .type           $__internal_0_$__cuda_sm20_div_s64,@function
        .size           $__internal_0_$__cuda_sm20_div_s64,($_Z13Ramsey_KernelPiS_PbiiS_$__internal_accurate_pow - $__internal_0_$__cuda_sm20_div_s64)
$__internal_0_$__cuda_sm20_div_s64:
[----:B------:R-:W0:Y:S01]  /*43f0*/  LDCU UR15, c[0x0][0x39c] ;  /* 0x00007380ff0f77ac */ /* 0x000e220008000800 */
[----:B------:R-:W-:Y:S02]  /*4400*/  UISETP.GE.AND UP0, UPT, UR8, URZ, UPT ;  /* 0x000000ff0800728c */ /* 0x000fe4000bf06270 */
[----:B0-----:R-:W-:-:S04]  /*4410*/  UIADD3 UR6, UP1, UPT, URZ, -UR15, URZ ;  /* 0x8000000fff067290 */ /* 0x001fc8000ff3e0ff */
[----:B------:R-:W-:Y:S02]  /*4420*/  UIADD3.X UR4, UPT, UPT, URZ, ~UR8, URZ, UP1, !UPT ;  /* 0x80000008ff047290 */ /* 0x000fe40008ffe4ff */
[----:B------:R-:W-:Y:S02]  /*4430*/  USEL UR6, UR6, UR15, !UP0 ;  /* 0x0000000f06067287 */ /* 0x000fe4000c000000 */
[----:B------:R-:W-:-:S09]  /*4440*/  USEL UR7, UR4, UR8, !UP0 ;  /* 0x0000000804077287 */ /* 0x000fd2000c000000 */
[----:B------:R-:W0:Y:S08]  /*4450*/  I2F.U64.RP R0, UR6 ;  /* 0x0000000600007d12 */ /* 0x000e300008309000 */
[----:B0-----:R-:W0:Y:S02]  /*4460*/  MUFU.RCP R0, R0 ;  /* 0x0000000000007308 */ /* 0x001e240000001000 */
[----:B0-----:R-:W-:-:S06]  /*4470*/  VIADD R2, R0, 0x1ffffffe ;  /* 0x1ffffffe00027836 */ /* 0x001fcc0000000000 */
[----:B------:R-:W0:Y:S02]  /*4480*/  F2I.U64.TRUNC R2, R2 ;  /* 0x0000000200027311 */ /* 0x000e24000020d800 */
[----:B0-----:R-:W-:Y:S01]  /*4490*/  R2UR UR4, R2 ;  /* 0x00000000020472ca */ /* 0x001fe200000e0000 */
[----:B------:R-:W-:Y:S01]  /*44a0*/  IMAD.MOV.U32 R2, RZ, RZ, R4 ;  /* 0x000000ffff027224 */ /* 0x000fe200078e0004 */
[----:B------:R-:W-:Y:S01]  /*44b0*/  R2UR UR5, R3 ;  /* 0x00000000030572ca */ /* 0x000fe200000e0000 */
[----:B------:R-:W-:-:S10]  /*44c0*/  IMAD.MOV.U32 R3, RZ, RZ, 0x0 ;  /* 0x00000000ff037424 */ /* 0x000fd400078e00ff */
[----:B------:R-:W-:-:S04]  /*44d0*/  UIMAD.WIDE.U32 UR10, UR4, UR6, URZ ;  /* 0x00000006040a72a5 */ /* 0x000fc8000f8e00ff */
[----:B------:R-:W-:Y:S02]  /*44e0*/  UIADD3 UR12, UP0, UPT, URZ, -UR10, URZ ;  /* 0x8000000aff0c7290 */ /* 0x000fe4000ff1e0ff */
[----:B------:R-:W-:Y:S02]  /*44f0*/  UIMAD UR9, UR4, UR7, UR11 ;  /* 0x00000007040972a4 */ /* 0x000fe4000f8e020b */
[----:B------:R-:W-:Y:S02]  /*4500*/  UIMAD.WIDE.U32 UR10, UR4, UR12, URZ ;  /* 0x0000000c040a72a5 */ /* 0x000fe4000f8e00ff */
[----:B------:R-:W-:-:S04]  /*4510*/  UIMAD UR9, UR5, UR6, UR9 ;  /* 0x00000006050972a4 */ /* 0x000fc8000f8e0209 */
[----:B------:R-:W-:Y:S01]  /*4520*/  UIADD3.X UR9, UPT, UPT, URZ, ~UR9, URZ, UP0, !UPT ;  /* 0x80000009ff097290 */ /* 0x000fe200087fe4ff */
[----:B------:R-:W-:Y:S01]  /*4530*/  UMOV UR10, UR11 ;  /* 0x0000000b000a7c82 */ /* 0x000fe20008000000 */
[----:B------:R-:W-:Y:S02]  /*4540*/  UMOV UR11, UR4 ;  /* 0x00000004000b7c82 */ /* 0x000fe40008000000 */
[----:B------:R-:W-:-:S04]  /*4550*/  UIMAD.WIDE.U32 UR10, UP0, UR4, UR9, UR10 ;  /* 0x00000009040a72a5 */ /* 0x000fc8000f80000a */
[----:B------:R-:W-:Y:S02]  /*4560*/  UIMAD.WIDE.U32 UR10, UP1, UR5, UR12, UR10 ;  /* 0x0000000c050a72a5 */ /* 0x000fe4000f82000a */
[----:B------:R-:W-:Y:S02]  /*4570*/  UIMAD.WIDE.U32 UR12, UR5, UR9, URZ ;  /* 0x00000009050c72a5 */ /* 0x000fe4000f8e00ff */
[----:B------:R-:W-:-:S04]  /*4580*/  UIMAD UR9, UR5, UR9, URZ ;  /* 0x00000009050972a4 */ /* 0x000fc8000f8e02ff */
[----:B------:R-:W-:Y:S02]  /*4590*/  UIADD3 UR11, UP2, UPT, UR9, UR11, URZ ;  /* 0x0000000b090b7290 */ /* 0x000fe4000ff5e0ff */
[----:B------:R-:W-:Y:S02]  /*45a0*/  UIADD3.X UR9, UPT, UPT, UR13, UR5, URZ, UP0, !UPT ;  /* 0x000000050d097290 */ /* 0x000fe400087fe4ff */
[----:B------:R-:W-:Y:S02]  /*45b0*/  UIMAD.WIDE.U32 UR4, UR11, UR6, URZ ;  /* 0x000000060b0472a5 */ /* 0x000fe4000f8e00ff */
[----:B------:R-:W-:Y:S02]  /*45c0*/  UIADD3.X UR9, UPT, UPT, URZ, URZ, UR9, UP2, UP1 ;  /* 0x000000ffff097290 */ /* 0x000fe400097e2409 */
[----:B------:R-:W-:Y:S02]  /*45d0*/  UIADD3 UR4, UP0, UPT, URZ, -UR4, URZ ;  /* 0x80000004ff047290 */ /* 0x000fe4000ff1e0ff */
[----:B------:R-:W-:-:S02]  /*45e0*/  UIMAD UR5, UR11, UR7, UR5 ;  /* 0x000000070b0572a4 */ /* 0x000fc4000f8e0205 */
[----:B------:R-:W-:Y:S02]  /*45f0*/  UIMAD.WIDE.U32 UR12, UR11, UR4, URZ ;  /* 0x000000040b0c72a5 */ /* 0x000fe4000f8e00ff */
[----:B------:R-:W-:-:S04]  /*4600*/  UIMAD UR5, UR9, UR6, UR5 ;  /* 0x00000006090572a4 */ /* 0x000fc8000f8e0205 */
[----:B------:R-:W-:Y:S01]  /*4610*/  UIADD3.X UR5, UPT, UPT, URZ, ~UR5, URZ, UP0, !UPT ;  /* 0x80000005ff057290 */ /* 0x000fe200087fe4ff */
[----:B------:R-:W-:-:S03]  /*4620*/  UMOV UR10, UR13 ;  /* 0x0000000d000a7c82 */ /* 0x000fc60008000000 */
[----:B------:R-:W-:Y:S02]  /*4630*/  UIMAD.WIDE.U32 UR10, UP0, UR11, UR5, UR10 ;  /* 0x000000050b0a72a5 */ /* 0x000fe4000f80000a */
[----:B------:R-:W-:Y:S02]  /*4640*/  UIMAD UR12, UR9, UR5, URZ ;  /* 0x00000005090c72a4 */ /* 0x000fe4000f8e02ff */
[----:B------:R-:W-:Y:S02]  /*4650*/  UIMAD.WIDE.U32 UR10, UP1, UR9, UR4, UR10 ;  /* 0x00000004090a72a5 */ /* 0x000fe4000f82000a */
[----:B------:R-:W-:Y:S02]  /*4660*/  UIMAD.WIDE.U32 UR4, UR9, UR5, URZ ;  /* 0x00000005090472a5 */ /* 0x000fe4000f8e00ff */
[----:B------:R-:W-:Y:S02]  /*4670*/  UIADD3 UR12, UP2, UPT, UR12, UR11, URZ ;  /* 0x0000000b0c0c7290 */ /* 0x000fe4000ff5e0ff */
[----:B------:R-:W-:-:S02]  /*4680*/  UIADD3.X UR9, UPT, UPT, UR5, UR9, URZ, UP0, !UPT ;  /* 0x0000000905097290 */ /* 0x000fc400087fe4ff */
[----:B------:R-:W-:Y:S01]  /*4690*/  UIMAD.WIDE.U32 UR10, UR12, 0x20000000, URZ ;  /* 0x200000000c0a78a5 */ /* 0x000fe2000f8e00ff */
[----:B------:R-:W-:Y:S01]  /*46a0*/  UMOV UR5, URZ ;  /* 0x000000ff00057c82 */ /* 0x000fe20008000000 */
[----:B------:R-:W-:-:S05]  /*46b0*/  UIADD3.X UR9, UPT, UPT, URZ, URZ, UR9, UP2, UP1 ;  /* 0x000000ffff097290 */ /* 0x000fca00097e2409 */
[----:B------:R-:W-:Y:S01]  /*46c0*/  UMOV UR4, UR11 ;  /* 0x0000000b00047c82 */ /* 0x000fe20008000000 */
[----:B------:R-:W-:Y:S02]  /*46d0*/  UIMAD.WIDE.U32 UR10, UR9, 0x4e, URZ ;  /* 0x0000004e090a78a5 */ /* 0x000fe4000f8e00ff */
[----:B------:R-:W-:Y:S02]  /*46e0*/  UIMAD.WIDE.U32 UR4, UR12, 0x4e, UR4 ;  /* 0x0000004e0c0478a5 */ /* 0x000fe4000f8e0004 */
[----:B------:R-:W-:Y:S02]  /*46f0*/  UIMAD UR12, UR9, 0x4e, URZ ;  /* 0x0000004e090c78a4 */ /* 0x000fe4000f8e02ff */
[----:B------:R-:W-:-:S04]  /*4700*/  UIMAD.WIDE.U32 UR4, UP0, UR9, 0x20000000, UR4 ;  /* 0x20000000090478a5 */ /* 0x000fc8000f800004 */
[----:B------:R-:W-:Y:S02]  /*4710*/  UIADD3 UR12, UP1, UPT, UR12, UR5, URZ ;  /* 0x000000050c0c7290 */ /* 0x000fe4000ff3e0ff */
[----:B------:R-:W-:Y:S02]  /*4720*/  UIADD3.X UR9, UPT, UPT, UR11, URZ, URZ, UP0, !UPT ;  /* 0x000000ff0b097290 */ /* 0x000fe400087fe4ff */
[----:B------:R-:W-:Y:S02]  /*4730*/  UIMAD.WIDE.U32 UR4, UR12, UR6, URZ ;  /* 0x000000060c0472a5 */ /* 0x000fe4000f8e00ff */
[----:B------:R-:W-:Y:S02]  /*4740*/  UIADD3.X UR9, UPT, UPT, URZ, UR9, URZ, UP1, !UPT ;  /* 0x00000009ff097290 */ /* 0x000fe40008ffe4ff */
[----:B------:R-:W-:Y:S02]  /*4750*/  UIMAD UR5, UR12, UR7, UR5 ;  /* 0x000000070c0572a4 */ /* 0x000fe4000f8e0205 */
[----:B------:R-:W-:-:S02]  /*4760*/  UIADD3 UR10, UP0, UPT, UR12, 0x1, URZ ;  /* 0x000000010c0a7890 */ /* 0x000fc4000ff1e0ff */
[----:B------:R-:W-:Y:S02]  /*4770*/  UIADD3 UR13, UP1, UPT, -UR4, 0x20000000, URZ ;  /* 0x20000000040d7890 */ /* 0x000fe4000ff3e1ff */
[----:B------:R-:W-:Y:S02]  /*4780*/  UIMAD UR5, UR9, UR6, UR5 ;  /* 0x00000006090572a4 */ /* 0x000fe4000f8e0205 */
[----:B------:R-:W-:Y:S02]  /*4790*/  UIADD3.X UR4, UPT, UPT, URZ, UR9, URZ, UP0, !UPT ;  /* 0x00000009ff047290 */ /* 0x000fe400087fe4ff */
[----:B------:R-:W-:Y:S02]  /*47a0*/  UISETP.GE.U32.AND UP0, UPT, UR13, UR6, UPT ;  /* 0x000000060d00728c */ /* 0x000fe4000bf06070 */
[----:B------:R-:W-:Y:S02]  /*47b0*/  UIADD3.X UR14, UPT, UPT, ~UR5, 0x4e, URZ, UP1, !UPT ;  /* 0x0000004e050e7890 */ /* 0x000fe40008ffe5ff */
[----:B------:R-:W-:-:S02]  /*47c0*/  UIADD3 UR5, UP1, UPT, UR13, -UR6, URZ ;  /* 0x800000060d057290 */ /* 0x000fc4000ff3e0ff */
[----:B------:R-:W-:Y:S02]  /*47d0*/  UISETP.GE.U32.AND.EX UP0, UPT, UR14, UR7, UPT, UP0 ;  /* 0x000000070e00728c */ /* 0x000fe4000bf06100 */
[----:B------:R-:W-:Y:S02]  /*47e0*/  UIADD3.X UR11, UPT, UPT, UR14, ~UR7, URZ, UP1, !UPT ;  /* 0x800000070e0b7290 */ /* 0x000fe40008ffe4ff */
[----:B------:R-:W-:Y:S02]  /*47f0*/  USEL UR5, UR5, UR13, UP0 ;  /* 0x0000000d05057287 */ /* 0x000fe40008000000 */
[----:B------:R-:W-:Y:S02]  /*4800*/  USEL UR11, UR11, UR14, UP0 ;  /* 0x0000000e0b0b7287 */ /* 0x000fe40008000000 */
[----:B------:R-:W-:Y:S02]  /*4810*/  USEL UR12, UR10, UR12, UP0 ;  /* 0x0000000c0a0c7287 */ /* 0x000fe40008000000 */
[----:B------:R-:W-:-:S02]  /*4820*/  UISETP.GE.U32.AND UP1, UPT, UR5, UR6, UPT ;  /* 0x000000060500728c */ /* 0x000fc4000bf26070 */
[----:B------:R-:W-:Y:S02]  /*4830*/  USEL UR9, UR4, UR9, UP0 ;  /* 0x0000000904097287 */ /* 0x000fe40008000000 */
[----:B------:R-:W-:Y:S02]  /*4840*/  UIADD3 UR6, UP2, UPT, UR12, 0x1, URZ ;  /* 0x000000010c067890 */ /* 0x000fe4000ff5e0ff */
[----:B------:R-:W-:Y:S02]  /*4850*/  UISETP.GE.U32.AND.EX UP0, UPT, UR11, UR7, UPT, UP1 ;  /* 0x000000070b00728c */ /* 0x000fe4000bf06110 */
[----:B------:R-:W-:Y:S02]  /*4860*/  UIADD3.X UR7, UPT, UPT, URZ, UR9, URZ, UP2, !UPT ;  /* 0x00000009ff077290 */ /* 0x000fe400097fe4ff */
[----:B------:R-:W-:Y:S02]  /*4870*/  USEL UR6, UR6, UR12, UP0 ;  /* 0x0000000c06067287 */ /* 0x000fe40008000000 */
[----:B------:R-:W-:-:S02]  /*4880*/  ULOP3.LUT UR5, UR8, 0x4e, URZ, 0x3c, !UPT ;  /* 0x0000004e08057892 */ /* 0x000fc4000f8e3cff */
[----:B------:R-:W-:Y:S02]  /*4890*/  USEL UR7, UR7, UR9, UP0 ;  /* 0x0000000907077287 */ /* 0x000fe40008000000 */
[----:B------:R-:W-:Y:S02]  /*48a0*/  UIADD3 UR4, UP2, UPT, URZ, -UR6, URZ ;  /* 0x80000006ff047290 */ /* 0x000fe4000ff5e0ff */
[----:B------:R-:W-:Y:S02]  /*48b0*/  UISETP.GE.AND UP1, UPT, UR5, URZ, UPT ;  /* 0x000000ff0500728c */ /* 0x000fe4000bf26270 */
[----:B------:R-:W-:Y:S02]  /*48c0*/  UISETP.NE.U32.AND UP0, UPT, UR15, URZ, UPT ;  /* 0x000000ff0f00728c */ /* 0x000fe4000bf05070 */
[----:B------:R-:W-:Y:S02]  /*48d0*/  UIADD3.X UR5, UPT, UPT, URZ, ~UR7, URZ, UP2, !UPT ;  /* 0x80000007ff057290 */ /* 0x000fe400097fe4ff */
[----:B------:R-:W-:-:S02]  /*48e0*/  UISETP.NE.AND.EX UP0, UPT, UR8, URZ, UPT, UP0 ;  /* 0x000000ff0800728c */ /* 0x000fc4000bf05300 */
[----:B------:R-:W-:Y:S02]  /*48f0*/  USEL UR6, UR4, UR6, !UP1 ;  /* 0x0000000604067287 */ /* 0x000fe4000c800000 */
[----:B------:R-:W-:Y:S02]  /*4900*/  USEL UR7, UR5, UR7, !UP1 ;  /* 0x0000000705077287 */ /* 0x000fe4000c800000 */
[----:B------:R-:W-:Y:S02]  /*4910*/  USEL UR6, UR6, 0xffffffff, UP0 ;  /* 0xffffffff06067887 */ /* 0x000fe40008000000 */
[----:B------:R-:W-:Y:S01]  /*4920*/  USEL UR7, UR7, 0xffffffff, UP0 ;  /* 0xffffffff07077887 */ /* 0x000fe20008000000 */
[----:B------:R-:W-:Y:S11]  /*4930*/  RET.REL.NODEC R2 `(_Z13Ramsey_KernelPiS_PbiiS_) ;  /* 0xffffffb402b07950 */ /* 0x000ff60003c3ffff */
        .type           $_Z13Ramsey_KernelPiS_PbiiS_$__internal_accurate_pow,@function
        .size           $_Z13Ramsey_KernelPiS_PbiiS_$__internal_accurate_pow,(.L_x_46 - $_Z13Ramsey_KernelPiS_PbiiS_$__internal_accurate_pow)
$_Z13Ramsey_KernelPiS_PbiiS_$__internal_accurate_pow:
[----:B------:R-:W0:Y:S01]  /*4940*/  MUFU.RCP64H R13, 2 ;  /* 0x40000000000d7908 */ /* 0x000e220000001800 */
[----:B------:R-:W-:Y:S02]  /*4950*/  HFMA2 R5, -RZ, RZ, 2, 0 ;  /* 0x40000000ff057431 */ /* 0x000fe400000001ff */
[----:B------:R-:W-:Y:S01]  /*4960*/  IMAD.MOV.U32 R4, RZ, RZ, 0x0 ;  /* 0x00000000ff047424 */ /* 0x000fe200078e00ff */
[----:B------:R-:W-:Y:S01]  /*4970*/  UMOV UR10, 0x7d2cafe2 ;  /* 0x7d2cafe2000a7882 */ /* 0x000fe20000000000 */
[----:B------:R-:W-:Y:S01]  /*4980*/  IMAD.MOV.U32 R12, RZ, RZ, RZ ;  /* 0x000000ffff0c7224 */ /* 0x000fe200078e00ff */
[----:B------:R-:W-:Y:S01]  /*4990*/  UMOV UR11, 0x3eb0f5ff ;  /* 0x3eb0f5ff000b7882 */ /* 0x000fe20000000000 */
[----:B------:R-:W-:Y:S01]  /*49a0*/  IMAD.MOV.U32 R6, RZ, RZ, 0x41ad3b5a ;  /* 0x41ad3b5aff067424 */ /* 0x000fe200078e00ff */
[----:B------:R-:W-:Y:S01]  /*49b0*/  USHF.L.U32 UR9, UR8, 0x1, URZ ;  /* 0x0000000108097899 */ /* 0x000fe200080006ff */
[----:B------:R-:W-:Y:S01]  /*49c0*/  IMAD.MOV.U32 R7, RZ, RZ, 0x3ed0f5d2 ;  /* 0x3ed0f5d2ff077424 */ /* 0x000fe200078e00ff */
[----:B------:R-:W-:-:S02]  /*49d0*/  ULOP3.LUT UR5, UR8, 0xff0fffff, URZ, 0xc0, !UPT ;  /* 0xff0fffff08057892 */ /* 0x000fc4000f8ec0ff */
[----:B------:R-:W-:-:S03]  /*49e0*/  UISETP.GT.U32.AND UP0, UPT, UR9, -0x2000001, UPT ;  /* 0xfdffffff0900788c */ /* 0x000fc6000bf04070 */
[----:B------:R-:W-:Y:S01]  /*49f0*/  UMOV UR9, 0x3c7abc9e ;  /* 0x3c7abc9e00097882 */ /* 0x000fe20000000000 */
[----:B------:R-:W-:Y:S01]  /*4a00*/  USEL UR5, UR5, UR8, UP0 ;  /* 0x0000000805057287 */ /* 0x000fe20008000000 */
[----:B0-----:R-:W-:Y:S02]  /*4a10*/  DFMA R4, R12, -R4, 1 ;  /* 0x3ff000000c04742b */ /* 0x001fe40000000804 */
[----:B------:R-:W-:-:S06]  /*4a20*/  UMOV UR8, 0x3b39803f ;  /* 0x3b39803f00087882 */ /* 0x000fcc0000000000 */
[----:B------:R-:W-:-:S08]  /*4a30*/  DFMA R4, R4, R4, R4 ;  /* 0x000000040404722b */ /* 0x000fd00000000004 */
[----:B------:R-:W-:-:S08]  /*4a40*/  DFMA R12, R12, R4, R12 ;  /* 0x000000040c0c722b */ /* 0x000fd0000000000c */
[----:B------:R-:W-:-:S08]  /*4a50*/  DMUL R4, RZ, R12 ;  /* 0x0000000cff047228 */ /* 0x000fd00000000000 */
[----:B------:R-:W-:-:S08]  /*4a60*/  DFMA R4, RZ, R12, R4 ;  /* 0x0000000cff04722b */ /* 0x000fd00000000004 */
[----:B------:R-:W-:Y:S02]  /*4a70*/  DMUL R10, R4, R4 ;  /* 0x00000004040a7228 */ /* 0x000fe40000000000 */
[----:B------:R-:W-:-:S06]  /*4a80*/  DADD R8, RZ, -R4 ;  /* 0x00000000ff087229 */ /* 0x000fcc0000000804 */
[----:B------:R-:W-:Y:S01]  /*4a90*/  DFMA R6, R10, UR10, R6 ;  /* 0x0000000a0a067c2b */ /* 0x000fe20008000006 */
[----:B------:R-:W-:Y:S01]  /*4aa0*/  UMOV UR10, 0x75488a3f ;  /* 0x75488a3f000a7882 */ /* 0x000fe20000000000 */
[----:B------:R-:W-:Y:S01]  /*4ab0*/  UMOV UR11, 0x3ef3b20a ;  /* 0x3ef3b20a000b7882 */ /* 0x000fe20000000000 */
[----:B------:R-:W-:Y:S02]  /*4ac0*/  DADD R14, R8, R8 ;  /* 0x00000000080e7229 */ /* 0x000fe40000000008 */
[----:B------:R-:W-:-:S03]  /*4ad0*/  DMUL R8, R4, R4 ;  /* 0x0000000404087228 */ /* 0x000fc60000000000 */
[----:B------:R-:W-:Y:S01]  /*4ae0*/  DFMA R6, R10, R6, UR10 ;  /* 0x0000000a0a067e2b */ /* 0x000fe20008000006 */
[----:B------:R-:W-:Y:S01]  /*4af0*/  UMOV UR10, 0xe4faecd5 ;  /* 0xe4faecd5000a7882 */ /* 0x000fe20000000000 */
[----:B------:R-:W-:Y:S01]  /*4b00*/  UMOV UR11, 0x3f1745cd ;  /* 0x3f1745cd000b7882 */ /* 0x000fe20000000000 */
[----:B------:R-:W-:-:S05]  /*4b10*/  DFMA R14, RZ, -R4, R14 ;  /* 0x80000004ff0e722b */ /* 0x000fca000000000e */
[----:B------:R-:W-:Y:S01]  /*4b20*/  DFMA R6, R10, R6, UR10 ;  /* 0x0000000a0a067e2b */ /* 0x000fe20008000006 */
[----:B------:R-:W-:Y:S01]  /*4b30*/  UMOV UR10, 0x258a578b ;  /* 0x258a578b000a7882 */ /* 0x000fe20000000000 */
[----:B------:R-:W-:Y:S01]  /*4b40*/  UMOV UR11, 0x3f3c71c7 ;  /* 0x3f3c71c7000b7882 */ /* 0x000fe20000000000 */
[----:B------:R-:W-:-:S05]  /*4b50*/  DMUL R12, R12, R14 ;  /* 0x0000000e0c0c7228 */ /* 0x000fca0000000000 */
[----:B------:R-:W-:Y:S01]  /*4b60*/  DFMA R6, R10, R6, UR10 ;  /* 0x0000000a0a067e2b */ /* 0x000fe20008000006 */
[----:B------:R-:W-:Y:S01]  /*4b70*/  UMOV UR10, 0x9242b910 ;  /* 0x9242b910000a7882 */ /* 0x000fe20000000000 */
[----:B------:R-:W-:-:S03]  /*4b80*/  UMOV UR11, 0x3f624924 ;  /* 0x3f624924000b7882 */ /* 0x000fc60000000000 */
[----:B------:R-:W-:Y:S02]  /*4b90*/  VIADD R21, R13, 0x100000 ;  /* 0x001000000d157836 */ /* 0x000fe40000000000 */
[----:B------:R-:W-:Y:S01]  /*4ba0*/  IMAD.MOV.U32 R20, RZ, RZ, R12 ;  /* 0x000000ffff147224 */ /* 0x000fe200078e000c */
[----:B------:R-:W-:Y:S01]  /*4bb0*/  DFMA R6, R10, R6, UR10 ;  /* 0x0000000a0a067e2b */ /* 0x000fe20008000006 */
[----:B------:R-:W-:Y:S01]  /*4bc0*/  UMOV UR10, 0x99999dfb ;  /* 0x99999dfb000a7882 */ /* 0x000fe20000000000 */
[----:B------:R-:W-:-:S06]  /*4bd0*/  UMOV UR11, 0x3f899999 ;  /* 0x3f899999000b7882 */ /* 0x000fcc0000000000 */
[----:B------:R-:W-:Y:S01]  /*4be0*/  DFMA R16, R10, R6, UR10 ;  /* 0x0000000a0a107e2b */ /* 0x000fe20008000006 */
[----:B------:R-:W-:Y:S01]  /*4bf0*/  UMOV UR10, 0x55555555 ;  /* 0x55555555000a7882 */ /* 0x000fe20000000000 */
[----:B------:R-:W-:-:S06]  /*4c00*/  UMOV UR11, 0x3fb55555 ;  /* 0x3fb55555000b7882 */ /* 0x000fcc0000000000 */
[----:B------:R-:W-:-:S08]  /*4c10*/  DFMA R6, R10, R16, UR10 ;  /* 0x0000000a0a067e2b */ /* 0x000fd00008000010 */
[----:B------:R-:W-:Y:S01]  /*4c20*/  DADD R18, -R6, UR10 ;  /* 0x0000000a06127e29 */ /* 0x000fe20008000100 */
[----:B------:R-:W-:Y:S01]  /*4c30*/  UMOV UR10, 0xb9e7b0 ;  /* 0x00b9e7b0000a7882 */ /* 0x000fe20000000000 */
[----:B------:R-:W-:-:S06]  /*4c40*/  UMOV UR11, 0x3c46a4cb ;  /* 0x3c46a4cb000b7882 */ /* 0x000fcc0000000000 */
[----:B------:R-:W-:Y:S02]  /*4c50*/  DFMA R18, R10, R16, R18 ;  /* 0x000000100a12722b */ /* 0x000fe40000000012 */
[----:B------:R-:W-:-:S06]  /*4c60*/  DMUL R10, R4, R8 ;  /* 0x00000008040a7228 */ /* 0x000fcc0000000000 */
[----:B------:R-:W-:Y:S01]  /*4c70*/  DADD R14, R18, -UR10 ;  /* 0x8000000a120e7e29 */ /* 0x000fe20008000000 */
[----:B------:R-:W-:Y:S01]  /*4c80*/  UMOV UR10, 0x0 ;  /* 0x00000000000a7882 */ /* 0x000fe20000000000 */
[C---:B------:R-:W-:Y:S01]  /*4c90*/  DFMA R16, R4.reuse, R8, -R10 ;  /* 0x000000080410722b */ /* 0x040fe2000000080a */
[----:B------:R-:W-:Y:S01]  /*4ca0*/  UMOV UR11, 0x3ff00000 ;  /* 0x3ff00000000b7882 */ /* 0x000fe20000000000 */
[----:B------:R-:W-:-:S04]  /*4cb0*/  DFMA R18, R4, R4, -R8 ;  /* 0x000000040412722b */ /* 0x000fc80000000808 */
[----:B------:R-:W-:Y:S02]  /*4cc0*/  DADD R22, R6, R14 ;  /* 0x0000000006167229 */ /* 0x000fe4000000000e */
[----:B------:R-:W-:Y:S02]  /*4cd0*/  DFMA R16, R12, R8, R16 ;  /* 0x000000080c10722b */ /* 0x000fe40000000010 */
[----:B------:R-:W-:-:S04]  /*4ce0*/  DFMA R18, R4, R20, R18 ;  /* 0x000000140412722b */ /* 0x000fc80000000012 */
[----:B------:R-:W-:-:S04]  /*4cf0*/  DMUL R8, R22, R10 ;  /* 0x0000000a16087228 */ /* 0x000fc80000000000 */
[----:B------:R-:W-:Y:S02]  /*4d00*/  DFMA R16, R4, R18, R16 ;  /* 0x000000120410722b */ /* 0x000fe40000000010 */
[----:B------:R-:W-:Y:S02]  /*4d10*/  DADD R18, R6, -R22 ;  /* 0x0000000006127229 */ /* 0x000fe40000000816 */
[----:B------:R-:W-:-:S06]  /*4d20*/  DFMA R6, R22, R10, -R8 ;  /* 0x0000000a1606722b */ /* 0x000fcc0000000808 */
[----:B------:R-:W-:Y:S02]  /*4d30*/  DADD R18, R14, R18 ;  /* 0x000000000e127229 */ /* 0x000fe40000000012 */
[----:B------:R-:W-:-:S08]  /*4d40*/  DFMA R6, R22, R16, R6 ;  /* 0x000000101606722b */ /* 0x000fd00000000006 */
[----:B------:R-:W-:-:S08]  /*4d50*/  DFMA R18, R18, R10, R6 ;  /* 0x0000000a1212722b */ /* 0x000fd00000000006 */
[----:B------:R-:W-:-:S08]  /*4d60*/  DADD R10, R8, R18 ;  /* 0x00000000080a7229 */ /* 0x000fd00000000012 */
[--C-:B------:R-:W-:Y:S02]  /*4d70*/  DADD R6, R4, R10.reuse ;  /* 0x0000000004067229 */ /* 0x100fe4000000000a */
[----:B------:R-:W-:-:S06]  /*4d80*/  DADD R8, R8, -R10 ;  /* 0x0000000008087229 */ /* 0x000fcc000000080a */
[----:B------:R-:W-:Y:S02]  /*4d90*/  DADD R4, R4, -R6 ;  /* 0x0000000004047229 */ /* 0x000fe40000000806 */
[----:B------:R-:W-:-:S06]  /*4da0*/  DADD R8, R18, R8 ;  /* 0x0000000012087229 */ /* 0x000fcc0000000008 */
[----:B------:R-:W-:-:S08]  /*4db0*/  DADD R4, R10, R4 ;  /* 0x000000000a047229 */ /* 0x000fd00000000004 */
[----:B------:R-:W-:Y:S01]  /*4dc0*/  DADD R4, R8, R4 ;  /* 0x0000000008047229 */ /* 0x000fe20000000004 */
[----:B------:R-:W-:Y:S02]  /*4dd0*/  IMAD.MOV.U32 R8, RZ, RZ, -0x105c611 ;  /* 0xfefa39efff087424 */ /* 0x000fe400078e00ff */
[----:B------:R-:W-:-:S05]  /*4de0*/  IMAD.MOV.U32 R9, RZ, RZ, 0x3fe62e42 ;  /* 0x3fe62e42ff097424 */ /* 0x000fca00078e00ff */
[----:B------:R-:W-:Y:S01]  /*4df0*/  DADD R12, R12, R4 ;  /* 0x000000000c0c7229 */ /* 0x000fe20000000004 */
[----:B------:R-:W-:Y:S01]  /*4e00*/  MOV R4, 0xfefa39ef ;  /* 0xfefa39ef00047802 */ /* 0x000fe20000000f00 */
[----:B------:R-:W-:-:S06]  /*4e10*/  IMAD.MOV.U32 R5, RZ, RZ, 0x3fe62e42 ;  /* 0x3fe62e42ff057424 */ /* 0x000fcc00078e00ff */
[----:B------:R-:W-:-:S08]  /*4e20*/  DADD R10, R6, R12 ;  /* 0x00000000060a7229 */ /* 0x000fd0000000000c */
[--C-:B------:R-:W-:Y:S02]  /*4e30*/  DFMA R8, R8, UR10, R10.reuse ;  /* 0x0000000a08087c2b */ /* 0x100fe4000800000a */
[----:B------:R-:W-:-:S06]  /*4e40*/  DADD R6, R6, -R10 ;  /* 0x0000000006067229 */ /* 0x000fcc000000080a */
[----:B------:R-:W-:Y:S02]  /*4e50*/  DFMA R14, -R4, 1, R8 ;  /* 0x3ff00000040e782b */ /* 0x000fe40000000108 */
[----:B------:R-:W-:-:S06]  /*4e60*/  DADD R6, R12, R6 ;  /* 0x000000000c067229 */ /* 0x000fcc0000000006 */
[----:B------:R-:W-:Y:S01]  /*4e70*/  DADD R14, -R10, R14 ;  /* 0x000000000a0e7229 */ /* 0x000fe2000000010e */
[----:B------:R-:W-:Y:S02]  /*4e80*/  IMAD.MOV.U32 R10, RZ, RZ, 0x3b39803f ;  /* 0x3b39803fff0a7424 */ /* 0x000fe400078e00ff */
[----:B------:R-:W-:-:S05]  /*4e90*/  IMAD.MOV.U32 R11, RZ, RZ, 0x3c7abc9e ;  /* 0x3c7abc9eff0b7424 */ /* 0x000fca00078e00ff */
[----:B------:R-:W-:-:S08]  /*4ea0*/  DADD R6, R6, -R14 ;  /* 0x0000000006067229 */ /* 0x000fd0000000080e */
[----:B------:R-:W-:-:S08]  /*4eb0*/  DFMA R10, R10, UR10, R6 ;  /* 0x0000000a0a0a7c2b */ /* 0x000fd00008000006 */
[----:B------:R-:W-:-:S08]  /*4ec0*/  DADD R12, R8, R10 ;  /* 0x00000000080c7229 */ /* 0x000fd0000000000a */
[----:B------:R-:W-:Y:S02]  /*4ed0*/  DADD R8, R8, -R12 ;  /* 0x0000000008087229 */ /* 0x000fe4000000080c */
[----:B------:R-:W-:-:S06]  /*4ee0*/  DMUL R6, R12, UR4 ;  /* 0x000000040c067c28 */ /* 0x000fcc0008000000 */
[----:B------:R-:W-:Y:S02]  /*4ef0*/  DADD R8, R10, R8 ;  /* 0x000000000a087229 */ /* 0x000fe40000000008 */
[----:B------:R-:W-:Y:S01]  /*4f00*/  DFMA R12, R12, UR4, -R6 ;  /* 0x000000040c0c7c2b */ /* 0x000fe20008000806 */
[----:B------:R-:W-:Y:S02]  /*4f10*/  IMAD.MOV.U32 R10, RZ, RZ, 0x652b82fe ;  /* 0x652b82feff0a7424 */ /* 0x000fe400078e00ff */
[----:B------:R-:W-:-:S05]  /*4f20*/  IMAD.MOV.U32 R11, RZ, RZ, 0x3ff71547 ;  /* 0x3ff71547ff0b7424 */ /* 0x000fca00078e00ff */
[----:B------:R-:W-:-:S08]  /*4f30*/  DFMA R12, R8, UR4, R12 ;  /* 0x00000004080c7c2b */ /* 0x000fd0000800000c */
[----:B------:R-:W-:-:S08]  /*4f40*/  DADD R8, R6, R12 ;  /* 0x0000000006087229 */ /* 0x000fd0000000000c */
[----:B------:R-:W-:Y:S02]  /*4f50*/  DFMA R10, R8, R10, 6.75539944105574400000e+15 ;  /* 0x43380000080a742b */ /* 0x000fe4000000000a */
[----:B------:R-:W-:Y:S01]  /*4f60*/  FSETP.GEU.AND P0, PT, |R9|, 4.1917929649353027344, PT ;  /* 0x4086232b0900780b */ /* 0x000fe20003f0e200 */
[----:B------:R-:W-:-:S05]  /*4f70*/  DADD R6, R6, -R8 ;  /* 0x0000000006067229 */ /* 0x000fca0000000808 */
[----:B------:R-:W-:-:S03]  /*4f80*/  DADD R14, R10, -6.75539944105574400000e+15 ;  /* 0xc33800000a0e7429 */ /* 0x000fc60000000000 */
[----:B------:R-:W-:-:S05]  /*4f90*/  DADD R12, R12, R6 ;  /* 0x000000000c0c7229 */ /* 0x000fca0000000006 */
[----:B------:R-:W-:-:S08]  /*4fa0*/  DFMA R4, R14, -R4, R8 ;  /* 0x800000040e04722b */ /* 0x000fd00000000008 */
[----:B------:R-:W-:Y:S01]  /*4fb0*/  DFMA R4, R14, -UR8, R4 ;  /* 0x800000080e047c2b */ /* 0x000fe20008000004 */
[----:B------:R-:W-:Y:S01]  /*4fc0*/  UMOV UR8, 0x69ce2bdf ;  /* 0x69ce2bdf00087882 */ /* 0x000fe20000000000 */
[----:B------:R-:W-:Y:S01]  /*4fd0*/  IMAD.MOV.U32 R14, RZ, RZ, -0x35dec16 ;  /* 0xfca213eaff0e7424 */ /* 0x000fe200078e00ff */
[----:B------:R-:W-:Y:S01]  /*4fe0*/  UMOV UR9, 0x3e5ade15 ;  /* 0x3e5ade1500097882 */ /* 0x000fe20000000000 */
[----:B------:R-:W-:-:S06]  /*4ff0*/  IMAD.MOV.U32 R15, RZ, RZ, 0x3e928af3 ;  /* 0x3e928af3ff0f7424 */ /* 0x000fcc00078e00ff */
[----:B------:R-:W-:Y:S01]  /*5000*/  DFMA R14, R4, UR8, R14 ;  /* 0x00000008040e7c2b */ /* 0x000fe2000800000e */
[----:B------:R-:W-:Y:S01]  /*5010*/  UMOV UR8, 0x62401315 ;  /* 0x6240131500087882 */ /* 0x000fe20000000000 */
[----:B------:R-:W-:-:S06]  /*5020*/  UMOV UR9, 0x3ec71dee ;  /* 0x3ec71dee00097882 */ /* 0x000fcc0000000000 */
[----:B------:R-:W-:Y:S01]  /*5030*/  DFMA R14, R4, R14, UR8 ;  /* 0x00000008040e7e2b */ /* 0x000fe2000800000e */
        /* <DEDUP_REMOVED lines=20> */
[----:B------:R-:W-:-:S08]  /*5180*/  DFMA R14, R4, R14, UR8 ;  /* 0x00000008040e7e2b */ /* 0x000fd0000800000e */
[----:B------:R-:W-:-:S08]  /*5190*/  DFMA R14, R4, R14, 1 ;  /* 0x3ff00000040e742b */ /* 0x000fd0000000000e */
[----:B------:R-:W-:-:S10]  /*51a0*/  DFMA R4, R4, R14, 1 ;  /* 0x3ff000000404742b */ /* 0x000fd4000000000e */
[----:B------:R-:W-:Y:S01]  /*51b0*/  LEA R7, R10, R5, 0x14 ;  /* 0x000000050a077211 */ /* 0x000fe200078ea0ff */
[----:B------:R-:W-:Y:S01]  /*51c0*/  IMAD.MOV.U32 R6, RZ, RZ, R4 ;  /* 0x000000ffff067224 */ /* 0x000fe200078e0004 */
[----:B------:R-:W-:Y:S06]  /*51d0*/  @!P0 BRA `(.L_x_43) ;  /* 0x0000000000348947 */ /* 0x000fec0003800000 */
[----:B------:R-:W-:Y:S01]  /*51e0*/  FSETP.GEU.AND P1, PT, |R9|, 4.2275390625, PT ;  /* 0x408748000900780b */ /* 0x000fe20003f2e200 */
[C---:B------:R-:W-:Y:S02]  /*51f0*/  DADD R6, R8.reuse, +INF ;  /* 0x7ff0000008067429 */ /* 0x040fe40000000000 */
[----:B------:R-:W-:-:S08]  /*5200*/  DSETP.GEU.AND P0, PT, R8, RZ, PT ;  /* 0x000000ff0800722a */ /* 0x000fd00003f0e000 */
[----:B------:R-:W-:Y:S02]  /*5210*/  FSEL R6, R6, RZ, P0 ;  /* 0x000000ff06067208 */ /* 0x000fe40000000000 */
[----:B------:R-:W-:Y:S01]  /*5220*/  FSEL R7, R7, RZ, P0 ;  /* 0x000000ff07077208 */ /* 0x000fe20000000000 */
[----:B------:R-:W-:Y:S06]  /*5230*/  @P1 BRA `(.L_x_43) ;  /* 0x00000000001c1947 */ /* 0x000fec0003800000 */
[----:B------:R-:W-:-:S04]  /*5240*/  LEA.HI R6, R10, R10, RZ, 0x1 ;  /* 0x0000000a0a067211 */ /* 0x000fc800078f08ff */
[----:B------:R-:W-:-:S05]  /*5250*/  SHF.R.S32.HI R7, RZ, 0x1, R6 ;  /* 0x00000001ff077819 */ /* 0x000fca0000011406 */
[----:B------:R-:W-:Y:S02]  /*5260*/  IMAD.IADD R6, R10, 0x1, -R7 ;  /* 0x000000010a067824 */ /* 0x000fe400078e0a07 */
[----:B------:R-:W-:-:S03]  /*5270*/  IMAD R5, R7, 0x100000, R5 ;  /* 0x0010000007057824 */ /* 0x000fc600078e0205 */
[----:B------:R-:W-:Y:S01]  /*5280*/  LEA R7, R6, 0x3ff00000, 0x14 ;  /* 0x3ff0000006077811 */ /* 0x000fe200078ea0ff */
[----:B------:R-:W-:-:S06]  /*5290*/  IMAD.MOV.U32 R6, RZ, RZ, RZ ;  /* 0x000000ffff067224 */ /* 0x000fcc00078e00ff */
[----:B------:R-:W-:-:S11]  /*52a0*/  DMUL R6, R4, R6 ;  /* 0x0000000604067228 */ /* 0x000fd60000000000 */
.L_x_43:
[----:B------:R-:W-:Y:S01]  /*52b0*/  DFMA R12, R12, R6, R6 ;  /* 0x000000060c0c722b */ /* 0x000fe20000000006 */
[----:B------:R-:W-:Y:S01]  /*52c0*/  IMAD.MOV.U32 R4, RZ, RZ, R0 ;  /* 0x000000ffff047224 */ /* 0x000fe200078e0000 */
[----:B------:R-:W-:Y:S01]  /*52d0*/  DSETP.NEU.AND P0, PT, |R6|, +INF , PT ;  /* 0x7ff000000600742a */ /* 0x000fe20003f0d200 */
[----:B------:R-:W-:-:S07]  /*52e0*/  IMAD.MOV.U32 R5, RZ, RZ, 0x0 ;  /* 0x00000000ff057424 */ /* 0x000fce00078e00ff */
[----:B------:R-:W-:Y:S02]  /*52f0*/  FSEL R6, R6, R12, !P0 ;  /* 0x0000000c06067208 */ /* 0x000fe40004000000 */
[----:B------:R-:W-:Y:S01]  /*5300*/  FSEL R7, R7, R13, !P0 ;  /* 0x0000000d07077208 */ /* 0x000fe20004000000 */
[----:B------:R-:W-:Y:S06]  /*5310*/  RET.REL.NODEC R4 `(_Z13Ramsey_KernelPiS_PbiiS_) ;  /* 0xffffffac04387950 */ /* 0x000fec0003c3ffff */
.L_x_44:
[----:B------:R-:W-:-:S00]  /*5320*/  BRA `(.L_x_44) ;  /* 0xfffffffc00fc7947 */ /* 0x000fc0000383ffff */
[----:B------:R-:W-:-:S00]  /*5330*/  NOP ;  /* 0x0000000000007918 */ /* 0x000fc00000000000 */
        /* <DEDUP_REMOVED lines=12> */
.L_x_46:


//--------------------- .nv.shared.reserved.0     --------------------------
	.section	.nv.shared.reserved.0,"aw",@nobits
	.weak		__nv_reservedSMEM_offset_0_alias
	.size		__nv_reservedSMEM_offset_0_alias, 0, 64
	.other		__nv_reservedSMEM_offset_0_alias,@"STO_CUDA_RESERVED_SHARED STV_DEFAULT"
__nv_reservedSMEM_offset_0_alias:
	.zero		0
	.zero		64


//--------------------- .nv.constant0._Z13Ramsey_KernelPiS_PbiiS_ --------------------------
	.section	.nv.constant0._Z13Ramsey_KernelPiS_PbiiS_,"a",@progbits
	.sectionflags	@""
	.align	4
.nv.constant0._Z13Ramsey_KernelPiS_PbiiS_:
	.zero		936


//--------------------- SYMBOLS --------------------------

	.type		.nv.reservedSmem.offset0,@object
	.size		.nv.reservedSmem.offset0,0x4
